	.headerflags	@"EF_CUDA_TEXMODE_UNIFIED EF_CUDA_64BIT_ADDRESS EF_CUDA_SM86 EF_CUDA_VIRTUAL_SM(EF_CUDA_SM86)"
	.elftype	@"ET_EXEC"


//--------------------- .nv.info                  --------------------------
	.section	.nv.info,"",@"SHT_CUDA_INFO"
	.align	4


	//----- nvinfo : EIATTR_REGCOUNT
	.align		4
        /*0000*/ 	.byte	0x04, 0x2f
        /*0002*/ 	.short	(.L_1 - .L_0)
	.align		4
.L_0:
        /*0004*/ 	.word	index@(triton_mm)
        /*0008*/ 	.word	0x00000064


	//----- nvinfo : EIATTR_MAX_STACK_SIZE
	.align		4
.L_1:
        /*000c*/ 	.byte	0x04, 0x23
        /*000e*/ 	.short	(.L_3 - .L_2)
	.align		4
.L_2:
        /*0010*/ 	.word	index@(triton_mm)
        /*0014*/ 	.word	0x00000000


	//----- nvinfo : EIATTR_MIN_STACK_SIZE
	.align		4
.L_3:
        /*0018*/ 	.byte	0x04, 0x12
        /*001a*/ 	.short	(.L_5 - .L_4)
	.align		4
.L_4:
        /*001c*/ 	.word	index@(triton_mm)
        /*0020*/ 	.word	0x00000000


	//----- nvinfo : EIATTR_FRAME_SIZE
	.align		4
.L_5:
        /*0024*/ 	.byte	0x04, 0x11
        /*0026*/ 	.short	(.L_7 - .L_6)
	.align		4
.L_6:
        /*0028*/ 	.word	index@(triton_mm)
        /*002c*/ 	.word	0x00000000
.L_7:


//--------------------- .nv.info.triton_mm        --------------------------
	.section	.nv.info.triton_mm,"",@"SHT_CUDA_INFO"
	.align	4


	//----- nvinfo : EIATTR_CUDA_API_VERSION
	.align		4
        /*0000*/ 	.byte	0x04, 0x37
        /*0002*/ 	.short	(.L_9 - .L_8)
.L_8:
        /*0004*/ 	.word	0x0000007b


	//----- nvinfo : EIATTR_SW2861232_WAR
	.align		4
.L_9:
        /*0008*/ 	.byte	0x01, 0x35
	.zero		2


	//----- nvinfo : EIATTR_PARAM_CBANK
	.align		4
        /*000c*/ 	.byte	0x04, 0x0a
        /*000e*/ 	.short	(.L_11 - .L_10)
	.align		4
.L_10:
        /*0010*/ 	.word	index@(.nv.constant0.triton_mm)
        /*0014*/ 	.short	0x0160
        /*0016*/ 	.short	0x001c


	//----- nvinfo : EIATTR_CBANK_PARAM_SIZE
	.align		4
.L_11:
        /*0018*/ 	.byte	0x03, 0x19
        /*001a*/ 	.short	0x001c


	//----- nvinfo : EIATTR_KPARAM_INFO
	.align		4
        /*001c*/ 	.byte	0x04, 0x17
        /*001e*/ 	.short	(.L_13 - .L_12)
.L_12:
        /*0020*/ 	.word	0x00000000
        /*0024*/ 	.short	0x0003
        /*0026*/ 	.short	0x0018
        /*0028*/ 	.byte	0x00, 0xf0, 0x11, 0x00


	//----- nvinfo : EIATTR_KPARAM_INFO
	.align		4
.L_13:
        /*002c*/ 	.byte	0x04, 0x17
        /*002e*/ 	.short	(.L_15 - .L_14)
.L_14:
        /*0030*/ 	.word	0x00000000
        /*0034*/ 	.short	0x0002
        /*0036*/ 	.short	0x0010
        /*0038*/ 	.byte	0x00, 0xf0, 0x21, 0x00


	//----- nvinfo : EIATTR_KPARAM_INFO
	.align		4
.L_15:
        /*003c*/ 	.byte	0x04, 0x17
        /*003e*/ 	.short	(.L_17 - .L_16)
.L_16:
        /*0040*/ 	.word	0x00000000
        /*0044*/ 	.short	0x0001
        /*0046*/ 	.short	0x0008
        /*0048*/ 	.byte	0x00, 0xf0, 0x21, 0x00


	//----- nvinfo : EIATTR_KPARAM_INFO
	.align		4
.L_17:
        /*004c*/ 	.byte	0x04, 0x17
        /*004e*/ 	.short	(.L_19 - .L_18)
.L_18:
        /*0050*/ 	.word	0x00000000
        /*0054*/ 	.short	0x0000
        /*0056*/ 	.short	0x0000
        /*0058*/ 	.byte	0x00, 0xf0, 0x21, 0x00


	//----- nvinfo : EIATTR_MAXREG_COUNT
	.align		4
.L_19:
        /*005c*/ 	.byte	0x03, 0x1b
        /*005e*/ 	.short	0x00ff


	//----- nvinfo : EIATTR_EXIT_INSTR_OFFSETS
	.align		4
        /*0060*/ 	.byte	0x04, 0x1c
        /*0062*/ 	.short	(.L_21 - .L_20)


	//   ....[0]....
.L_20:
        /*0064*/ 	.word	0x00000030


	//   ....[1]....
        /*0068*/ 	.word	0x00005b60


	//   ....[2]....
        /*006c*/ 	.word	0x00005bb0


	//----- nvinfo : EIATTR_MAX_THREADS
	.align		4
.L_21:
        /*0070*/ 	.byte	0x04, 0x05
        /*0072*/ 	.short	(.L_23 - .L_22)
.L_22:
        /*0074*/ 	.word	0x00000100
        /*0078*/ 	.word	0x00000001
        /*007c*/ 	.word	0x00000001
.L_23:


//--------------------- .nv.rel.action            --------------------------
	.section	.nv.rel.action,"",@"SHT_CUDA_RELOCINFO"
	.align	8
	.sectionentsize	8
        /*0000*/ 	.byte	0x73, 0x00, 0x00, 0x00, 0x00, 0x00, 0x00, 0x00, 0x00, 0x00, 0x00, 0x11, 0x25, 0x00, 0x05, 0x36


//--------------------- .nv.constant0.triton_mm   --------------------------
	.section	.nv.constant0.triton_mm,"a",@progbits
	.align	4
.nv.constant0.triton_mm:
	.zero		380


//--------------------- .text.triton_mm           --------------------------
	.section	.text.triton_mm,"ax",@progbits
	.sectionflags	@"SHF_BARRIERS=1"
	.sectioninfo	@"SHI_REGISTERS=100"
	.align	128
        .global         triton_mm
        .type           triton_mm,@function
        .size           triton_mm,(.L_x_3 - triton_mm)
        .other          triton_mm,@"STO_CUDA_ENTRY STV_DEFAULT"
triton_mm:
.text.triton_mm:
[----:B------:R-:W-:-:S02]  /*0000*/  MOV R1, c[0x0][0x28] ;  /* 0x00000a0000017a02 */ /* 0x000fc40000000f00 */
[----:B------:R-:W-:-:S04]  /*0010*/  MOV R0, c[0x0][0x178] ;  /* 0x00005e0000007a02 */ /* 0x000fc80000000f00 */
[----:B------:R-:W-:-:S13]  /*0020*/  LOP3.LUT P0, RZ, R0, 0x1ffffff, RZ, 0xc0, !PT ;  /* 0x01ffffff00ff7812 */ /* 0x000fda000780c0ff */
[----:B------:R-:W-:Y:S05]  /*0030*/  @!P0 EXIT ;  /* 0x000000000000894d */ /* 0x000fea0003800000 */
[----:B------:R-:W1:Y:S01]  /*0040*/  S2R R9, SR_CTAID.X ;  /* 0x0000000000097919 */ /* 0x000e620000002500 */
[----:B------:R-:W-:Y:S01]  /*0050*/  IADD3 R0, R0, 0x3f, RZ ;  /* 0x0000003f00007810 */ /* 0x000fe20007ffe0ff */
[----:B------:R-:W-:Y:S01]  /*0060*/  ULDC.64 UR4, c[0x0][0x118] ;  /* 0x0000460000047ab9 */ /* 0x000fe20000000a00 */
[----:B------:R-:W-:Y:S01]  /*0070*/  MOV R21, 0x4 ;  /* 0x0000000400157802 */ /* 0x000fe20000000f00 */
[----:B------:R-:W2:Y:S01]  /*0080*/  S2R R16, SR_TID.X ;  /* 0x0000000000107919 */ /* 0x000ea20000002100 */
[----:B------:R-:W-:Y:S01]  /*0090*/  SHF.R.S32.HI R3, RZ, 0x1f, R0 ;  /* 0x0000001fff037819 */ /* 0x000fe20000011400 */
[----:B------:R-:W-:Y:S01]  /*00a0*/  CS2R R26, SRZ ;  /* 0x00000000001a7805 */ /* 0x000fe2000001ff00 */
[----:B------:R-:W-:Y:S01]  /*00b0*/  MOV R70, 0x1 ;  /* 0x0000000100467802 */ /* 0x000fe20000000f00 */
[----:B------:R-:W-:Y:S01]  /*00c0*/  CS2R R28, SRZ ;  /* 0x00000000001c7805 */ /* 0x000fe2000001ff00 */
[----:B------:R-:W-:Y:S01]  /*00d0*/  LEA.HI R3, R3, R0, RZ, 0x6 ;  /* 0x0000000003037211 */ /* 0x000fe200078f30ff */
[----:B------:R-:W-:Y:S01]  /*00e0*/  CS2R R30, SRZ ;  /* 0x00000000001e7805 */ /* 0x000fe2000001ff00 */
[----:B------:R-:W-:Y:S01]  /*00f0*/  MOV R78, 0xffffffc0 ;  /* 0xffffffc0004e7802 */ /* 0x000fe20000000f00 */
[----:B------:R-:W-:-:S02]  /*0100*/  UMOV UR6, URZ ;  /* 0x0000003f00067c82 */ /* 0x000fc40008000000 */
[----:B------:R-:W-:Y:S02]  /*0110*/  UMOV UR7, URZ ;  /* 0x0000003f00077c82 */ /* 0x000fe40008000000 */
[----:B------:R-:W-:Y:S01]  /*0120*/  UMOV UR8, 0x8000 ;  /* 0x0000800000087882 */ /* 0x000fe20000000000 */
[----:B-1----:R-:W-:Y:S02]  /*0130*/  SHF.R.S32.HI R2, RZ, 0x1f, R9 ;  /* 0x0000001fff027819 */ /* 0x002fe40000011409 */
[----:B------:R-:W-:Y:S02]  /*0140*/  ISETP.GE.AND P1, PT, R9, RZ, PT ;  /* 0x000000ff0900720c */ /* 0x000fe40003f26270 */
[----:B------:R-:W-:Y:S02]  /*0150*/  LEA.HI R4, R2, R9, RZ, 0x4 ;  /* 0x0000000902047211 */ /* 0x000fe400078f20ff */
[----:B--2---:R-:W-:Y:S02]  /*0160*/  SHF.L.U32 R74, R16, 0x2, RZ ;  /* 0x00000002104a7819 */ /* 0x004fe400000006ff */
[----:B------:R-:W-:-:S02]  /*0170*/  SHF.R.S32.HI R2, RZ, 0x4, R4 ;  /* 0x00000004ff027819 */ /* 0x000fc40000011404 */
[----:B------:R-:W-:Y:S02]  /*0180*/  LOP3.LUT R4, R4, 0xfffffff0, RZ, 0xc0, !PT ;  /* 0xfffffff004047812 */ /* 0x000fe400078ec0ff */
[----:B------:R-:W-:Y:S02]  /*0190*/  SHF.L.U32 R6, R2, 0x3, RZ ;  /* 0x0000000302067819 */ /* 0x000fe400000006ff */
[----:B------:R-:W-:Y:S02]  /*01a0*/  IADD3 R4, -R4, R9, RZ ;  /* 0x0000000904047210 */ /* 0x000fe40007ffe1ff */
[----:B------:R-:W-:Y:S02]  /*01b0*/  LEA.HI.SX32 R3, R3, -R6, 0x1a ;  /* 0x8000000603037211 */ /* 0x000fe400078fd2ff */
[----:B------:R-:W-:Y:S02]  /*01c0*/  LOP3.LUT R74, R74, 0x3c, RZ, 0xc0, !PT ;  /* 0x0000003c4a4a7812 */ /* 0x000fe400078ec0ff */
[----:B------:R-:W-:-:S02]  /*01d0*/  IMNMX R5, R3, 0x8, PT ;  /* 0x0000000803057817 */ /* 0x000fc40003800200 */
[----:B------:R-:W-:Y:S02]  /*01e0*/  SHF.L.U32 R71, R16, 0x4, RZ ;  /* 0x0000000410477819 */ /* 0x000fe400000006ff */
[-C--:B------:R-:W-:Y:S02]  /*01f0*/  IABS R11, R5.reuse ;  /* 0x00000005000b7213 */ /* 0x080fe40000000000 */
[----:B------:R-:W-:Y:S02]  /*0200*/  IABS R10, R5 ;  /* 0x00000005000a7213 */ /* 0x000fe40000000000 */
[----:B------:R-:W1:Y:S01]  /*0210*/  I2F.RP R0, R11 ;  /* 0x0000000b00007306 */ /* 0x000e620000209400 */
[----:B------:R-:W-:Y:S02]  /*0220*/  LOP3.LUT R71, R71, 0x3f00, RZ, 0xc0, !PT ;  /* 0x00003f0047477812 */ /* 0x000fe400078ec0ff */
[----:B------:R-:W-:Y:S02]  /*0230*/  IADD3 R13, RZ, -R10, RZ ;  /* 0x8000000aff0d7210 */ /* 0x000fe40007ffe0ff */
[----:B------:R-:W-:-:S02]  /*0240*/  IABS R10, R4 ;  /* 0x00000004000a7213 */ /* 0x000fc40000000000 */
[----:B------:R-:W-:-:S04]  /*0250*/  LOP3.LUT R4, R4, R5, RZ, 0x3c, !PT ;  /* 0x0000000504047212 */ /* 0x000fc800078e3cff */
[----:B------:R-:W-:Y:S01]  /*0260*/  ISETP.GE.AND P3, PT, R4, RZ, PT ;  /* 0x000000ff0400720c */ /* 0x000fe20003f66270 */
[----:B-1----:R-:W1:Y:S02]  /*0270*/  MUFU.RCP R0, R0 ;  /* 0x0000000000007308 */ /* 0x002e640000001000 */
[----:B-1----:R-:W-:Y:S02]  /*0280*/  IADD3 R2, R0, 0xffffffe, RZ ;  /* 0x0ffffffe00027810 */ /* 0x002fe40007ffe0ff */
[----:B------:R-:W-:-:S04]  /*0290*/  IABS R0, c[0x0][0x178] ;  /* 0x00005e0000007a13 */ /* 0x000fc80000000000 */
[----:B------:R1:W2:Y:S02]  /*02a0*/  F2I.FTZ.U32.TRUNC.NTZ R3, R2 ;  /* 0x0000000200037305 */ /* 0x0002a4000021f000 */
[----:B-1----:R-:W-:Y:S02]  /*02b0*/  MOV R2, RZ ;  /* 0x000000ff00027202 */ /* 0x002fe40000000f00 */
[----:B--2---:R-:W-:-:S05]  /*02c0*/  IADD3 R8, RZ, -R3, RZ ;  /* 0x80000003ff087210 */ /* 0x004fca0007ffe0ff */
[----:B------:R-:W-:Y:S01]  /*02d0*/  IMAD R7, R8, R11, RZ ;  /* 0x0000000b08077224 */ /* 0x000fe200078e02ff */
[----:B------:R-:W-:-:S03]  /*02e0*/  IABS R8, R9 ;  /* 0x0000000900087213 */ /* 0x000fc60000000000 */
[----:B------:R-:W-:Y:S02]  /*02f0*/  IMAD.HI.U32 R3, R3, R7, R2 ;  /* 0x0000000703037227 */ /* 0x000fe400078e0002 */
[----:B------:R-:W1:Y:S04]  /*0300*/  I2F.RP R7, R0 ;  /* 0x0000000000077306 */ /* 0x000e680000209400 */
[----:B------:R-:W-:-:S04]  /*0310*/  IMAD.HI.U32 R2, R3, R8, RZ ;  /* 0x0000000803027227 */ /* 0x000fc800078e00ff */
[----:B------:R-:W-:Y:S02]  /*0320*/  IMAD R2, R2, R13, R8 ;  /* 0x0000000d02027224 */ /* 0x000fe400078e0208 */
[----:B------:R-:W-:-:S03]  /*0330*/  IMAD.HI.U32 R8, R3, R10, RZ ;  /* 0x0000000a03087227 */ /* 0x000fc600078e00ff */
[C---:B------:R-:W-:Y:S01]  /*0340*/  ISETP.GT.U32.AND P0, PT, R11.reuse, R2, PT ;  /* 0x000000020b00720c */ /* 0x040fe20003f04070 */
[----:B------:R-:W-:Y:S01]  /*0350*/  IMAD R10, R8, R13, R10 ;  /* 0x0000000d080a7224 */ /* 0x000fe200078e020a */
[----:B-1----:R-:W1:Y:S04]  /*0360*/  MUFU.RCP R7, R7 ;  /* 0x0000000700077308 */ /* 0x002e680000001000 */
[----:B------:R-:W-:-:S07]  /*0370*/  ISETP.GT.U32.AND P2, PT, R11, R10, PT ;  /* 0x0000000a0b00720c */ /* 0x000fce0003f44070 */
[----:B------:R-:W-:-:S04]  /*0380*/  @!P0 IADD3 R2, R2, -R11, RZ ;  /* 0x8000000b02028210 */ /* 0x000fc80007ffe0ff */
[----:B------:R-:W-:Y:S02]  /*0390*/  ISETP.GT.U32.AND P0, PT, R11, R2, PT ;  /* 0x000000020b00720c */ /* 0x000fe40003f04070 */
[----:B-1----:R-:W-:Y:S02]  /*03a0*/  IADD3 R3, R7, 0xffffffe, RZ ;  /* 0x0ffffffe07037810 */ /* 0x002fe40007ffe0ff */
[----:B------:R-:W-:Y:S02]  /*03b0*/  LOP3.LUT R7, RZ, R5, RZ, 0x33, !PT ;  /* 0x00000005ff077212 */ /* 0x000fe400078e33ff */
[----:B------:R-:W-:Y:S02]  /*03c0*/  @!P2 IADD3 R10, R10, -R11, RZ ;  /* 0x8000000b0a0aa210 */ /* 0x000fe40007ffe0ff */
[----:B------:R-:W1:Y:S01]  /*03d0*/  F2I.FTZ.U32.TRUNC.NTZ R3, R3 ;  /* 0x0000000300037305 */ /* 0x000e62000021f000 */
[----:B------:R-:W-:-:S04]  /*03e0*/  @!P2 IADD3 R8, R8, 0x1, RZ ;  /* 0x000000010808a810 */ /* 0x000fc80007ffe0ff */
[-C--:B------:R-:W-:Y:S02]  /*03f0*/  @!P0 IADD3 R2, R2, -R11.reuse, RZ ;  /* 0x8000000b02028210 */ /* 0x080fe40007ffe0ff */
[----:B------:R-:W-:Y:S02]  /*0400*/  ISETP.NE.AND P0, PT, R5, RZ, PT ;  /* 0x000000ff0500720c */ /* 0x000fe40003f05270 */
[----:B------:R-:W-:Y:S02]  /*0410*/  @!P1 IADD3 R2, -R2, RZ, RZ ;  /* 0x000000ff02029210 */ /* 0x000fe40007ffe1ff */
[----:B------:R-:W-:Y:S02]  /*0420*/  SHF.R.U32.HI R5, RZ, 0x4, R16 ;  /* 0x00000004ff057819 */ /* 0x000fe40000011610 */
[----:B------:R-:W-:Y:S02]  /*0430*/  SEL R9, R7, R2, !P0 ;  /* 0x0000000207097207 */ /* 0x000fe40004000000 */
[----:B------:R-:W-:-:S02]  /*0440*/  ISETP.GE.U32.AND P1, PT, R10, R11, PT ;  /* 0x0000000b0a00720c */ /* 0x000fc40003f26070 */
[----:B-1----:R-:W-:Y:S02]  /*0450*/  IADD3 R2, RZ, -R3, RZ ;  /* 0x80000003ff027210 */ /* 0x002fe40007ffe0ff */
[----:B------:R-:W-:Y:S02]  /*0460*/  IADD3 R9, R6, R9, RZ ;  /* 0x0000000906097210 */ /* 0x000fe40007ffe0ff */
[----:B------:R-:W-:Y:S02]  /*0470*/  MOV R11, R2 ;  /* 0x00000002000b7202 */ /* 0x000fe40000000f00 */
[----:B------:R-:W-:Y:S02]  /*0480*/  SGXT.U32 R5, R5, 0x4 ;  /* 0x000000040505781a */ /* 0x000fe40000000000 */
[----:B------:R-:W-:Y:S01]  /*0490*/  SHF.L.U32 R66, R9, 0x6, RZ ;  /* 0x0000000609427819 */ /* 0x000fe200000006ff */
[----:B------:R-:W-:Y:S01]  /*04a0*/  IMAD R9, R11, R0, RZ ;  /* 0x000000000b097224 */ /* 0x000fe200078e02ff */
[----:B------:R-:W-:-:S02]  /*04b0*/  MOV R2, RZ ;  /* 0x000000ff00027202 */ /* 0x000fc40000000f00 */
[C---:B------:R-:W-:Y:S02]  /*04c0*/  LOP3.LUT R69, R66.reuse, R5, RZ, 0xfc, !PT ;  /* 0x0000000542457212 */ /* 0x040fe400078efcff */
[C---:B------:R-:W-:Y:S01]  /*04d0*/  LOP3.LUT R68, R66.reuse, 0x10, R5, 0xfe, !PT ;  /* 0x0000001042447812 */ /* 0x040fe200078efe05 */
[----:B------:R-:W-:Y:S01]  /*04e0*/  IMAD.HI.U32 R2, R3, R9, R2 ;  /* 0x0000000903027227 */ /* 0x000fe200078e0002 */
[----:B------:R-:W-:Y:S02]  /*04f0*/  IABS R9, R69 ;  /* 0x0000004500097213 */ /* 0x000fe40000000000 */
[----:B------:R-:W-:Y:S02]  /*0500*/  IABS R11, R68 ;  /* 0x00000044000b7213 */ /* 0x000fe40000000000 */
[--C-:B------:R-:W-:Y:S01]  /*0510*/  LOP3.LUT R67, R66, 0x20, R5.reuse, 0xfe, !PT ;  /* 0x0000002042437812 */ /* 0x100fe200078efe05 */
[----:B------:R-:W-:Y:S01]  /*0520*/  IMAD.HI.U32 R3, R2, R9, RZ ;  /* 0x0000000902037227 */ /* 0x000fe200078e00ff */
[----:B------:R-:W-:-:S02]  /*0530*/  LOP3.LUT R66, R66, 0x30, R5, 0xfe, !PT ;  /* 0x0000003042427812 */ /* 0x000fc400078efe05 */
[----:B------:R-:W-:Y:S01]  /*0540*/  @P1 IADD3 R8, R8, 0x1, RZ ;  /* 0x0000000108081810 */ /* 0x000fe20007ffe0ff */
[C---:B------:R-:W-:Y:S01]  /*0550*/  IMAD.HI.U32 R4, R2.reuse, R11, RZ ;  /* 0x0000000b02047227 */ /* 0x040fe200078e00ff */
[----:B------:R-:W-:Y:S02]  /*0560*/  IABS R13, R67 ;  /* 0x00000043000d7213 */ /* 0x000fe40000000000 */
[----:B------:R-:W-:Y:S02]  /*0570*/  IABS R15, R66 ;  /* 0x00000042000f7213 */ /* 0x000fe40000000000 */
[----:B------:R-:W-:Y:S01]  /*0580*/  IADD3 R3, -R3, RZ, RZ ;  /* 0x000000ff03037210 */ /* 0x000fe20007ffe1ff */
[----:B------:R-:W-:Y:S01]  /*0590*/  IMAD.HI.U32 R6, R2, R13, RZ ;  /* 0x0000000d02067227 */ /* 0x000fe200078e00ff */
[----:B------:R-:W-:Y:S02]  /*05a0*/  @!P3 IADD3 R8, -R8, RZ, RZ ;  /* 0x000000ff0808b210 */ /* 0x000fe40007ffe1ff */
[----:B------:R-:W-:Y:S01]  /*05b0*/  IADD3 R4, -R4, RZ, RZ ;  /* 0x000000ff04047210 */ /* 0x000fe20007ffe1ff */
[----:B------:R-:W-:Y:S01]  /*05c0*/  IMAD.HI.U32 R2, R2, R15, RZ ;  /* 0x0000000f02027227 */ /* 0x000fe200078e00ff */
[----:B------:R-:W-:-:S02]  /*05d0*/  SEL R8, R7, R8, !P0 ;  /* 0x0000000807087207 */ /* 0x000fc40004000000 */
[----:B------:R-:W-:Y:S01]  /*05e0*/  IADD3 R6, -R6, RZ, RZ ;  /* 0x000000ff06067210 */ /* 0x000fe20007ffe1ff */
[----:B------:R-:W-:Y:S01]  /*05f0*/  IMAD R3, R0, R3, R9 ;  /* 0x0000000300037224 */ /* 0x000fe200078e0209 */
[----:B------:R-:W-:Y:S01]  /*0600*/  IADD3 R2, -R2, RZ, RZ ;  /* 0x000000ff02027210 */ /* 0x000fe20007ffe1ff */
[C---:B------:R-:W-:Y:S01]  /*0610*/  IMAD R7, R0.reuse, R4, R11 ;  /* 0x0000000400077224 */ /* 0x040fe200078e020b */
[----:B------:R-:W-:Y:S01]  /*0620*/  SHF.R.S32.HI R4, RZ, 0x19, R8 ;  /* 0x00000019ff047819 */ /* 0x000fe20000011408 */
[C---:B------:R-:W-:Y:S01]  /*0630*/  IMAD R9, R0.reuse, R6, R13 ;  /* 0x0000000600097224 */ /* 0x040fe200078e020d */
[C---:B------:R-:W-:Y:S01]  /*0640*/  ISETP.GT.U32.AND P0, PT, R0.reuse, R3, PT ;  /* 0x000000030000720c */ /* 0x040fe20003f04070 */
[C---:B------:R-:W-:Y:S01]  /*0650*/  IMAD R11, R0.reuse, R2, R15 ;  /* 0x00000002000b7224 */ /* 0x040fe200078e020f */
[C---:B------:R-:W-:Y:S02]  /*0660*/  ISETP.GT.U32.AND P1, PT, R0.reuse, R7, PT ;  /* 0x000000070000720c */ /* 0x040fe40003f24070 */
[----:B------:R-:W-:-:S02]  /*0670*/  ISETP.GT.U32.AND P2, PT, R0, R9, PT ;  /* 0x000000090000720c */ /* 0x000fc40003f44070 */
[----:B------:R-:W-:Y:S02]  /*0680*/  ISETP.GT.U32.AND P3, PT, R0, R11, PT ;  /* 0x0000000b0000720c */ /* 0x000fe40003f64070 */
[----:B------:R-:W-:Y:S02]  /*0690*/  SHF.L.U32 R65, R8, 0x6, RZ ;  /* 0x0000000608417819 */ /* 0x000fe400000006ff */
[----:B------:R-:W-:Y:S02]  /*06a0*/  SGXT R2, R4, 0x1 ;  /* 0x000000010402781a */ /* 0x000fe40000000200 */
[----:B------:R-:W-:Y:S02]  /*06b0*/  LOP3.LUT R17, R65, 0x20, R5, 0xfe, !PT ;  /* 0x0000002041117812 */ /* 0x000fe400078efe05 */
[-C--:B------:R-:W-:Y:S02]  /*06c0*/  @!P0 IADD3 R3, R3, -R0.reuse, RZ ;  /* 0x8000000003038210 */ /* 0x080fe40007ffe0ff */
[----:B------:R-:W-:-:S02]  /*06d0*/  @!P1 IADD3 R7, R7, -R0, RZ ;  /* 0x8000000007079210 */ /* 0x000fc40007ffe0ff */
[C---:B------:R-:W-:Y:S02]  /*06e0*/  ISETP.GT.U32.AND P1, PT, R0.reuse, R3, PT ;  /* 0x000000030000720c */ /* 0x040fe40003f24070 */
[-C--:B------:R-:W-:Y:S02]  /*06f0*/  @!P2 IADD3 R9, R9, -R0.reuse, RZ ;  /* 0x800000000909a210 */ /* 0x080fe40007ffe0ff */
[----:B------:R-:W-:Y:S02]  /*0700*/  @!P3 IADD3 R11, R11, -R0, RZ ;  /* 0x800000000b0bb210 */ /* 0x000fe40007ffe0ff */
[C---:B------:R-:W-:Y:S02]  /*0710*/  ISETP.GT.U32.AND P4, PT, R0.reuse, R7, PT ;  /* 0x000000070000720c */ /* 0x040fe40003f84070 */
[C---:B------:R-:W-:Y:S02]  /*0720*/  ISETP.GT.U32.AND P5, PT, R0.reuse, R9, PT ;  /* 0x000000090000720c */ /* 0x040fe40003fa4070 */
[----:B------:R-:W-:-:S02]  /*0730*/  ISETP.GT.U32.AND P6, PT, R0, R11, PT ;  /* 0x0000000b0000720c */ /* 0x000fc40003fc4070 */
[----:B------:R-:W-:Y:S02]  /*0740*/  ISETP.GE.AND P3, PT, R69, RZ, PT ;  /* 0x000000ff4500720c */ /* 0x000fe40003f66270 */
[----:B------:R-:W-:Y:S02]  /*0750*/  ISETP.GE.AND P2, PT, R68, RZ, PT ;  /* 0x000000ff4400720c */ /* 0x000fe40003f46270 */
[-C--:B------:R-:W-:Y:S02]  /*0760*/  @!P1 IADD3 R3, R3, -R0.reuse, RZ ;  /* 0x8000000003039210 */ /* 0x080fe40007ffe0ff */
[----:B------:R-:W-:Y:S02]  /*0770*/  ISETP.GE.AND P1, PT, R67, RZ, PT ;  /* 0x000000ff4300720c */ /* 0x000fe40003f26270 */
[----:B------:R-:W-:Y:S02]  /*0780*/  ISETP.GE.AND P0, PT, R66, RZ, PT ;  /* 0x000000ff4200720c */ /* 0x000fe40003f06270 */
[----:B------:R-:W-:-:S02]  /*0790*/  @!P4 IADD3 R7, R7, -R0, RZ ;  /* 0x800000000707c210 */ /* 0x000fc40007ffe0ff */
[C---:B------:R-:W-:Y:S02]  /*07a0*/  LOP3.LUT R13, R65.reuse, R5, RZ, 0xfc, !PT ;  /* 0x00000005410d7212 */ /* 0x040fe400078efcff */
[----:B------:R-:W-:Y:S02]  /*07b0*/  LOP3.LUT R15, R65, 0x10, R5, 0xfe, !PT ;  /* 0x00000010410f7812 */ /* 0x000fe400078efe05 */
[-C--:B------:R-:W-:Y:S02]  /*07c0*/  @!P5 IADD3 R9, R9, -R0.reuse, RZ ;  /* 0x800000000909d210 */ /* 0x080fe40007ffe0ff */
[----:B------:R-:W-:Y:S02]  /*07d0*/  @!P6 IADD3 R11, R11, -R0, RZ ;  /* 0x800000000b0be210 */ /* 0x000fe40007ffe0ff */
[----:B------:R-:W-:Y:S02]  /*07e0*/  LEA.HI R8, R2, R17, RZ, 0x7 ;  /* 0x0000001102087211 */ /* 0x000fe400078f38ff */
[----:B------:R-:W-:-:S02]  /*07f0*/  ISETP.NE.AND P4, PT, RZ, c[0x0][0x178], PT ;  /* 0x00005e00ff007a0c */ /* 0x000fc40003f85270 */
[----:B------:R-:W-:Y:S02]  /*0800*/  LOP3.LUT R0, RZ, c[0x0][0x178], RZ, 0x33, !PT ;  /* 0x00005e00ff007a12 */ /* 0x000fe400078e33ff */
[----:B------:R-:W-:Y:S02]  /*0810*/  @!P3 IADD3 R3, -R3, RZ, RZ ;  /* 0x000000ff0303b210 */ /* 0x000fe40007ffe1ff */
[----:B------:R-:W-:Y:S02]  /*0820*/  @!P2 IADD3 R7, -R7, RZ, RZ ;  /* 0x000000ff0707a210 */ /* 0x000fe40007ffe1ff */
[----:B------:R-:W-:Y:S02]  /*0830*/  LOP3.LUT R19, R65, 0x30, R5, 0xfe, !PT ;  /* 0x0000003041137812 */ /* 0x000fe400078efe05 */
[C---:B------:R-:W-:Y:S02]  /*0840*/  LEA.HI R4, R2.reuse, R13, RZ, 0x7 ;  /* 0x0000000d02047211 */ /* 0x040fe400078f38ff */
[----:B------:R-:W-:-:S02]  /*0850*/  LEA.HI R6, R2, R15, RZ, 0x7 ;  /* 0x0000000f02067211 */ /* 0x000fc400078f38ff */
[----:B------:R-:W-:Y:S02]  /*0860*/  @!P1 IADD3 R9, -R9, RZ, RZ ;  /* 0x000000ff09099210 */ /* 0x000fe40007ffe1ff */
[----:B------:R-:W-:Y:S02]  /*0870*/  LOP3.LUT R8, R8, 0xffff80, RZ, 0xc0, !PT ;  /* 0x00ffff8008087812 */ /* 0x000fe400078ec0ff */
[----:B------:R-:W-:Y:S02]  /*0880*/  @!P0 IADD3 R11, -R11, RZ, RZ ;  /* 0x000000ff0b0b8210 */ /* 0x000fe40007ffe1ff */
[C---:B------:R-:W-:Y:S02]  /*0890*/  SEL R23, R0.reuse, R3, !P4 ;  /* 0x0000000300177207 */ /* 0x040fe40006000000 */
[----:B------:R-:W-:Y:S02]  /*08a0*/  SEL R25, R0, R7, !P4 ;  /* 0x0000000700197207 */ /* 0x000fe40006000000 */
[----:B------:R-:W-:-:S02]  /*08b0*/  LEA.HI R2, R2, R19, RZ, 0x7 ;  /* 0x0000001302027211 */ /* 0x000fc400078f38ff */
[----:B------:R-:W-:Y:S02]  /*08c0*/  LOP3.LUT R4, R4, 0xffff80, RZ, 0xc0, !PT ;  /* 0x00ffff8004047812 */ /* 0x000fe400078ec0ff */
[C---:B------:R-:W-:Y:S02]  /*08d0*/  LOP3.LUT R3, R5.reuse, 0x10, RZ, 0xfc, !PT ;  /* 0x0000001005037812 */ /* 0x040fe400078efcff */
[C---:B------:R-:W-:Y:S02]  /*08e0*/  LEA R72, R5.reuse, R74, 0x6 ;  /* 0x0000004a05487211 */ /* 0x040fe400078e30ff */
[C---:B------:R-:W-:Y:S02]  /*08f0*/  LOP3.LUT R7, R5.reuse, 0x20, RZ, 0xfc, !PT ;  /* 0x0000002005077812 */ /* 0x040fe400078efcff */
[----:B------:R-:W-:Y:S02]  /*0900*/  LOP3.LUT R5, R5, 0x30, RZ, 0xfc, !PT ;  /* 0x0000003005057812 */ /* 0x000fe400078efcff */
[----:B------:R-:W-:-:S02]  /*0910*/  LOP3.LUT R6, R6, 0xffff80, RZ, 0xc0, !PT ;  /* 0x00ffff8006067812 */ /* 0x000fc400078ec0ff */
[C---:B------:R-:W-:Y:S02]  /*0920*/  SEL R9, R0.reuse, R9, !P4 ;  /* 0x0000000900097207 */ /* 0x040fe40006000000 */
[----:B------:R-:W-:Y:S02]  /*0930*/  IADD3 R17, R17, -R8, RZ ;  /* 0x8000000811117210 */ /* 0x000fe40007ffe0ff */
[----:B------:R-:W-:Y:S02]  /*0940*/  SEL R11, R0, R11, !P4 ;  /* 0x0000000b000b7207 */ /* 0x000fe40006000000 */
[----:B------:R-:W-:Y:S02]  /*0950*/  LOP3.LUT R2, R2, 0xffff80, RZ, 0xc0, !PT ;  /* 0x00ffff8002027812 */ /* 0x000fe400078ec0ff */
[----:B------:R-:W-:Y:S02]  /*0960*/  IADD3 R13, R13, -R4, RZ ;  /* 0x800000040d0d7210 */ /* 0x000fe40007ffe0ff */
[----:B------:R-:W-:-:S02]  /*0970*/  LEA R8, R23, R74, 0x8 ;  /* 0x0000004a17087211 */ /* 0x000fc400078e40ff */
[-C--:B------:R-:W-:Y:S02]  /*0980*/  LEA R5, R5, R74.reuse, 0x6 ;  /* 0x0000004a05057211 */ /* 0x080fe400078e30ff */
[----:B------:R-:W-:Y:S02]  /*0990*/  LEA R4, R25, R74, 0x8 ;  /* 0x0000004a19047211 */ /* 0x000fe400078e40ff */
[----:B------:R-:W-:Y:S01]  /*09a0*/  IADD3 R15, R15, -R6, RZ ;  /* 0x800000060f0f7210 */ /* 0x000fe20007ffe0ff */
[----:B------:R-:W-:Y:S01]  /*09b0*/  CS2R R24, SRZ ;  /* 0x0000000000187805 */ /* 0x000fe2000001ff00 */
[-C--:B------:R-:W-:Y:S02]  /*09c0*/  LEA R3, R3, R74.reuse, 0x6 ;  /* 0x0000004a03037211 */ /* 0x080fe400078e30ff */
[-C--:B------:R-:W-:Y:S01]  /*09d0*/  LEA R10, R9, R74.reuse, 0x8 ;  /* 0x0000004a090a7211 */ /* 0x080fe200078e40ff */
[----:B------:R-:W-:Y:S01]  /*09e0*/  IMAD.WIDE R8, R8, R21, c[0x0][0x160] ;  /* 0x0000580008087625 */ /* 0x000fe200078e0215 */
[----:B------:R-:W-:-:S02]  /*09f0*/  LEA R7, R7, R74, 0x6 ;  /* 0x0000004a07077211 */ /* 0x000fc400078e30ff */
[----:B------:R-:W-:Y:S01]  /*0a00*/  LEA R6, R11, R74, 0x8 ;  /* 0x0000004a0b067211 */ /* 0x000fe200078e40ff */
[-C--:B------:R-:W-:Y:S01]  /*0a10*/  IMAD.WIDE R10, R10, R21.reuse, c[0x0][0x160] ;  /* 0x000058000a0a7625 */ /* 0x080fe200078e0215 */
[----:B------:R-:W-:Y:S02]  /*0a20*/  IADD3 R19, R19, -R2, RZ ;  /* 0x8000000213137210 */ /* 0x000fe40007ffe0ff */
[----:B------:R-:W-:Y:S02]  /*0a30*/  SHF.L.U32 R72, R72, 0x2, RZ ;  /* 0x0000000248487819 */ /* 0x000fe400000006ff */
[-C--:B------:R-:W-:Y:S02]  /*0a40*/  LEA R2, R13, R74.reuse, 0x8 ;  /* 0x0000004a0d027211 */ /* 0x080fe400078e40ff */
[----:B------:R-:W-:Y:S01]  /*0a50*/  SHF.L.U32 R73, R5, 0x2, RZ ;  /* 0x0000000205497819 */ /* 0x000fe200000006ff */
[-C--:B------:R-:W-:Y:S01]  /*0a60*/  IMAD.WIDE R4, R4, R21.reuse, c[0x0][0x160] ;  /* 0x0000580004047625 */ /* 0x080fe200078e0215 */
[----:B------:R-:W-:Y:S01]  /*0a70*/  SHF.L.U32 R77, R3, 0x2, RZ ;  /* 0x00000002034d7819 */ /* 0x000fe200000006ff */
[----:B------:R1:W-:Y:S01]  /*0a80*/  LDGSTS.E.BYPASS.128 [R72], [R8.64] ;  /* 0x0000000008487fae */ /* 0x0003e2000b901c44 */
[-C--:B------:R-:W-:Y:S01]  /*0a90*/  LEA R12, R15, R74.reuse, 0x8 ;  /* 0x0000004a0f0c7211 */ /* 0x080fe200078e40ff */
[-C--:B------:R-:W-:Y:S01]  /*0aa0*/  IMAD.WIDE R2, R2, R21.reuse, c[0x0][0x168] ;  /* 0x00005a0002027625 */ /* 0x080fe200078e0215 */
[----:B------:R-:W-:Y:S01]  /*0ab0*/  SHF.L.U32 R75, R7, 0x2, RZ ;  /* 0x00000002074b7819 */ /* 0x000fe200000006ff */
[----:B------:R2:W-:Y:S01]  /*0ac0*/  LDGSTS.E.BYPASS.128 [R77], [R4.64] ;  /* 0x00000000044d7fae */ /* 0x0005e2000b901c44 */
[-C--:B------:R-:W-:Y:S01]  /*0ad0*/  LEA R14, R17, R74.reuse, 0x8 ;  /* 0x0000004a110e7211 */ /* 0x080fe200078e40ff */
[-C--:B------:R-:W-:Y:S01]  /*0ae0*/  IMAD.WIDE R6, R6, R21.reuse, c[0x0][0x160] ;  /* 0x0000580006067625 */ /* 0x080fe200078e0215 */
[----:B------:R-:W-:Y:S01]  /*0af0*/  LEA R19, R19, R74, 0x8 ;  /* 0x0000004a13137211 */ /* 0x000fe200078e40ff */
[----:B------:R3:W-:Y:S01]  /*0b00*/  LDGSTS.E.BYPASS.128 [R75], [R10.64] ;  /* 0x000000000a4b7fae */ /* 0x0007e2000b901c44 */
[----:B------:R-:W-:Y:S01]  /*0b10*/  IADD3 R0, P3, R10, 0x200, RZ ;  /* 0x000002000a007810 */ /* 0x000fe20007f7e0ff */
[-C--:B------:R-:W-:Y:S01]  /*0b20*/  IMAD.WIDE R12, R12, R21.reuse, c[0x0][0x168] ;  /* 0x00005a000c0c7625 */ /* 0x080fe200078e0215 */
[----:B------:R-:W-:Y:S01]  /*0b30*/  IADD3 R56, P2, R6, 0x200, RZ ;  /* 0x0000020006387810 */ /* 0x000fe20007f5e0ff */
[----:B------:R4:W-:Y:S02]  /*0b40*/  LDGSTS.E.BYPASS.128 [R73], [R6.64] ;  /* 0x0000000006497fae */ /* 0x0009e4000b901c44 */
[----:B------:R-:W-:-:S02]  /*0b50*/  IMAD.WIDE R14, R14, R21, c[0x0][0x168] ;  /* 0x00005a000e0e7625 */ /* 0x000fc400078e0215 */
[----:B------:R-:W0:Y:S02]  /*0b60*/  LDGDEPBAR ;  /* 0x00000000000079af */ /* 0x000e240000000000 */
[----:B------:R-:W-:Y:S01]  /*0b70*/  IMAD.WIDE R18, R19, R21, c[0x0][0x168] ;  /* 0x00005a0013127625 */ /* 0x000fe200078e0215 */
[----:B------:R-:W-:Y:S01]  /*0b80*/  IADD3 R62, P1, R14, 0x200, RZ ;  /* 0x000002000e3e7810 */ /* 0x000fe20007f3e0ff */
[----:B------:R1:W-:Y:S03]  /*0b90*/  LDGSTS.E.BYPASS.128 [R72+0x8000], [R2.64] ;  /* 0x0800000002487fae */ /* 0x0003e6000b901c44 */
[----:B------:R-:W-:Y:S01]  /*0ba0*/  IADD3 R64, P0, R18, 0x200, RZ ;  /* 0x0000020012407810 */ /* 0x000fe20007f1e0ff */
[----:B------:R1:W-:Y:S01]  /*0bb0*/  LDGSTS.E.BYPASS.128 [R77+0x8000], [R12.64] ;  /* 0x080000000c4d7fae */ /* 0x0003e2000b901c44 */
[----:B------:R-:W-:Y:S02]  /*0bc0*/  IADD3.X R61, RZ, R15, RZ, P1, !PT ;  /* 0x0000000fff3d7210 */ /* 0x000fe40000ffe4ff */
[----:B------:R-:W-:Y:S01]  /*0bd0*/  IADD3.X R63, RZ, R19, RZ, P0, !PT ;  /* 0x00000013ff3f7210 */ /* 0x000fe200007fe4ff */
[----:B------:R1:W-:Y:S01]  /*0be0*/  LDGSTS.E.BYPASS.128 [R75+0x8000], [R14.64] ;  /* 0x080000000e4b7fae */ /* 0x0003e2000b901c44 */
[----:B------:R-:W-:-:S02]  /*0bf0*/  IADD3 R60, P0, R12, 0x200, RZ ;  /* 0x000002000c3c7810 */ /* 0x000fc40007f1e0ff */
[----:B------:R-:W-:Y:S01]  /*0c00*/  IADD3 R58, P1, R2, 0x200, RZ ;  /* 0x00000200023a7810 */ /* 0x000fe20007f3e0ff */
[----:B------:R1:W-:Y:S01]  /*0c10*/  LDGSTS.E.BYPASS.128 [R73+0x8000], [R18.64] ;  /* 0x0800000012497fae */ /* 0x0003e2000b901c44 */
[----:B------:R-:W-:Y:S02]  /*0c20*/  IADD3.X R59, RZ, R13, RZ, P0, !PT ;  /* 0x0000000dff3b7210 */ /* 0x000fe400007fe4ff */
[----:B------:R-:W-:Y:S01]  /*0c30*/  IADD3.X R57, RZ, R3, RZ, P1, !PT ;  /* 0x00000003ff397210 */ /* 0x000fe20000ffe4ff */
[----:B------:R-:W0:Y:S04]  /*0c40*/  LDGDEPBAR ;  /* 0x00000000000079af */ /* 0x000e280000000000 */
[----:B------:R-:W-:Y:S06]  /*0c50*/  BAR.SYNC 0x0 ;  /* 0x0000000000007b1d */ /* 0x000fec0000000000 */
[----:B------:R-:W-:Y:S01]  /*0c60*/  @!PT LDS RZ, [RZ] ;  /* 0x00000000fffff984 */ /* 0x000fe20000000800 */
[----:B------:R-:W-:Y:S01]  /*0c70*/  @!PT LDS RZ, [RZ] ;  /* 0x00000000fffff984 */ /* 0x000fe20000000800 */
[----:B------:R-:W-:Y:S01]  /*0c80*/  @!PT LDS RZ, [RZ] ;  /* 0x00000000fffff984 */ /* 0x000fe20000000800 */
[----:B------:R1:W-:Y:S04]  /*0c90*/  LDGSTS.E.BYPASS.128 [R72+0x4000], [R8.64+0x100] ;  /* 0x0400010008487fae */ /* 0x0003e8000b901c44 */
[----:B------:R2:W-:Y:S04]  /*0ca0*/  LDGSTS.E.BYPASS.128 [R77+0x4000], [R4.64+0x100] ;  /* 0x04000100044d7fae */ /* 0x0005e8000b901c44 */
[----:B------:R3:W-:Y:S04]  /*0cb0*/  LDGSTS.E.BYPASS.128 [R75+0x4000], [R10.64+0x100] ;  /* 0x040001000a4b7fae */ /* 0x0007e8000b901c44 */
[----:B------:R4:W-:Y:S04]  /*0cc0*/  LDGSTS.E.BYPASS.128 [R73+0x4000], [R6.64+0x100] ;  /* 0x0400010006497fae */ /* 0x0009e8000b901c44 */
[----:B------:R-:W0:Y:S04]  /*0cd0*/  LDGDEPBAR ;  /* 0x00000000000079af */ /* 0x000e280000000000 */
[----:B------:R1:W-:Y:S04]  /*0ce0*/  LDGSTS.E.BYPASS.128 [R72+0xc000], [R2.64+0x100] ;  /* 0x0c00010002487fae */ /* 0x0003e8000b901c44 */
[----:B------:R3:W-:Y:S01]  /*0cf0*/  LDGSTS.E.BYPASS.128 [R77+0xc000], [R12.64+0x100] ;  /* 0x0c0001000c4d7fae */ /* 0x0007e2000b901c44 */
[----:B----4-:R-:W-:-:S03]  /*0d00*/  IADD3.X R7, RZ, R7, RZ, P2, !PT ;  /* 0x00000007ff077210 */ /* 0x010fc600017fe4ff */
[----:B------:R4:W-:Y:S04]  /*0d10*/  LDGSTS.E.BYPASS.128 [R75+0xc000], [R14.64+0x100] ;  /* 0x0c0001000e4b7fae */ /* 0x0009e8000b901c44 */
[----:B------:R4:W-:Y:S01]  /*0d20*/  LDGSTS.E.BYPASS.128 [R73+0xc000], [R18.64+0x100] ;  /* 0x0c00010012497fae */ /* 0x0009e2000b901c44 */
[----:B-1----:R-:W-:Y:S01]  /*0d30*/  IADD3 R3, P0, R4, 0x200, RZ ;  /* 0x0000020004037810 */ /* 0x002fe20007f1e0ff */
[----:B------:R-:W-:Y:S01]  /*0d40*/  UMOV UR4, URZ ;  /* 0x0000003f00047c82 */ /* 0x000fe20008000000 */
[----:B--2---:R-:W-:Y:S01]  /*0d50*/  IADD3 R4, P1, R8, 0x200, RZ ;  /* 0x0000020008047810 */ /* 0x004fe20007f3e0ff */
[----:B------:R-:W0:Y:S01]  /*0d60*/  LDGDEPBAR ;  /* 0x00000000000079af */ /* 0x000e220000000000 */
[----:B------:R-:W-:Y:S01]  /*0d70*/  IADD3.X R2, RZ, R11, RZ, P3, !PT ;  /* 0x0000000bff027210 */ /* 0x000fe20001ffe4ff */
[----:B---3--:R-:W-:Y:S01]  /*0d80*/  CS2R R12, SRZ ;  /* 0x00000000000c7805 */ /* 0x008fe2000001ff00 */
[----:B------:R-:W-:Y:S01]  /*0d90*/  IADD3.X R6, RZ, R9, RZ, P1, !PT ;  /* 0x00000009ff067210 */ /* 0x000fe20000ffe4ff */
[----:B------:R-:W-:Y:S01]  /*0da0*/  CS2R R10, SRZ ;  /* 0x00000000000a7805 */ /* 0x000fe2000001ff00 */
[----:B------:R-:W-:Y:S01]  /*0db0*/  IADD3.X R5, RZ, R5, RZ, P0, !PT ;  /* 0x00000005ff057210 */ /* 0x000fe200007fe4ff */
[----:B------:R-:W-:Y:S01]  /*0dc0*/  CS2R R8, SRZ ;  /* 0x0000000000087805 */ /* 0x000fe2000001ff00 */
[----:B----4-:R-:W-:Y:S01]  /*0dd0*/  CS2R R14, SRZ ;  /* 0x00000000000e7805 */ /* 0x010fe2000001ff00 */
[----:B------:R-:W-:Y:S01]  /*0de0*/  UMOV UR5, URZ ;  /* 0x0000003f00057c82 */ /* 0x000fe20008000000 */
[----:B------:R-:W-:-:S04]  /*0df0*/  DEPBAR.LE SB0, 0x2 ;  /* 0x000080800000791a */ /* 0x000fc80000000000 */
[----:B------:R-:W-:Y:S06]  /*0e00*/  BAR.SYNC 0x0 ;  /* 0x0000000000007b1d */ /* 0x000fec0000000000 */
.L_x_1:
[----:B------:R-:W-:Y:S01]  /*0e10*/  LEA R76, R74, UR8, 0x8 ;  /* 0x000000084a4c7c11 */ /* 0x000fe2000f8e40ff */
[----:B------:R-:W-:Y:S01]  /*0e20*/  LDS.128 R48, [R71.X4+UR5+0x100] ;  /* 0x0001000547307984 */ /* 0x000fe20008004c00 */
[----:B------:R-:W-:Y:S01]  /*0e30*/  IADD3 R70, R70, 0x1, RZ ;  /* 0x0000000146467810 */ /* 0x000fe20007ffe0ff */
[----:B------:R-:W-:Y:S01]  /*0e40*/  ULDC.64 UR10, c[0x0][0x118] ;  /* 0x00004600000a7ab9 */ /* 0x000fe20000000a00 */
[----:B------:R-:W-:Y:S01]  /*0e50*/  IADD3 R78, R78, 0x40, RZ ;  /* 0x000000404e4e7810 */ /* 0x000fe20007ffe0ff */
[----:B------:R-:W1:Y:S01]  /*0e60*/  LDS.128 R32, [R76] ;  /* 0x000000004c207984 */ /* 0x000e620000000c00 */
[C---:B------:R-:W-:Y:S01]  /*0e70*/  ISETP.GE.AND P1, PT, R70.reuse, 0x2, PT ;  /* 0x000000024600780c */ /* 0x040fe20003f26270 */
[----:B------:R-:W-:Y:S02]  /*0e80*/  UIADD3 UR4, UR4, 0x1, URZ ;  /* 0x0000000104047890 */ /* 0x000fe4000fffe03f */
[----:B------:R-:W2:Y:S01]  /*0e90*/  LDS.128 R40, [R71.X4+UR5+0x200] ;  /* 0x0002000547287984 */ /* 0x000ea20008004c00 */
[----:B------:R-:W-:Y:S01]  /*0ea0*/  SEL R70, R70, RZ, !P1 ;  /* 0x000000ff46467207 */ /* 0x000fe20004800000 */
[----:B------:R-:W-:-:S02]  /*0eb0*/  UISETP.GE.AND UP0, UPT, UR4, 0x2, UPT ;  /* 0x000000020400788c */ /* 0x000fc4000bf06270 */
[----:B------:R-:W3:Y:S02]  /*0ec0*/  LDS.128 R44, [R71.X4+UR5] ;  /* 0x00000005472c7984 */ /* 0x000ee40008004c00 */
[----:B------:R-:W-:Y:S02]  /*0ed0*/  USEL UR4, UR4, URZ, !UP0 ;  /* 0x0000003f04047287 */ /* 0x000fe4000c000000 */
[----:B------:R-:W4:Y:S04]  /*0ee0*/  LDS.128 R52, [R76+0x100] ;  /* 0x000100004c347984 */ /* 0x000f280000000c00 */
[----:B------:R-:W4:Y:S04]  /*0ef0*/  LDS.128 R36, [R76+0x200] ;  /* 0x000200004c247984 */ /* 0x000f280000000c00 */
[----:B------:R-:W4:Y:S04]  /*0f00*/  LDS.128 R20, [R71.X4+UR5+0x300] ;  /* 0x0003000547147984 */ /* 0x000f280008004c00 */
[----:B------:R-:W4:Y:S01]  /*0f10*/  LDS.128 R16, [R76+0x300] ;  /* 0x000300004c107984 */ /* 0x000f220000000c00 */
[-C--:B-1----:R-:W-:Y:S01]  /*0f20*/  FFMA R24, R48, R32.reuse, R24 ;  /* 0x0000002030187223 */ /* 0x082fe20000000018 */
[-C--:B--2---:R-:W-:Y:S01]  /*0f30*/  FFMA R12, R40, R32.reuse, R12 ;  /* 0x00000020280c7223 */ /* 0x084fe2000000000c */
[C---:B---3--:R-:W-:Y:S01]  /*0f40*/  FFMA R28, R44.reuse, R32, R28 ;  /* 0x000000202c1c7223 */ /* 0x048fe2000000001c */
[C---:B----4-:R-:W-:Y:S01]  /*0f50*/  FFMA R82, R44.reuse, R52, R29 ;  /* 0x000000342c527223 */ /* 0x050fe2000000001d */
[----:B------:R-:W-:Y:S01]  /*0f60*/  FFMA R29, R49, R33, R24 ;  /* 0x00000021311d7223 */ /* 0x000fe20000000018 */
[----:B------:R-:W-:-:S03]  /*0f70*/  FFMA R30, R44, R36, R30 ;  /* 0x000000242c1e7223 */ /* 0x000fc6000000001e */
[----:B------:R-:W-:Y:S01]  /*0f80*/  FFMA R24, R50, R34, R29 ;  /* 0x0000002232187223 */ /* 0x000fe2000000001d */
[-C--:B------:R-:W-:Y:S01]  /*0f90*/  FFMA R26, R48, R36.reuse, R26 ;  /* 0x00000024301a7223 */ /* 0x080fe2000000001a */
[----:B------:R-:W-:Y:S01]  /*0fa0*/  FFMA R14, R40, R36, R14 ;  /* 0x00000024280e7223 */ /* 0x000fe2000000000e */
[----:B------:R-:W-:Y:S01]  /*0fb0*/  FFMA R80, R20, R32, R8 ;  /* 0x0000002014507223 */ /* 0x000fe20000000008 */
[-C--:B------:R-:W-:Y:S01]  /*0fc0*/  FFMA R8, R48, R52.reuse, R25 ;  /* 0x0000003430087223 */ /* 0x080fe20000000019 */
[-C--:B------:R-:W-:Y:S01]  /*0fd0*/  FFMA R32, R40, R52.reuse, R13 ;  /* 0x0000003428207223 */ /* 0x080fe2000000000d */
[----:B------:R-:W-:Y:S01]  /*0fe0*/  FFMA R52, R20, R52, R9 ;  /* 0x0000003414347223 */ /* 0x000fe20000000009 */
[----:B------:R-:W-:Y:S01]  /*0ff0*/  FFMA R44, R44, R16, R31 ;  /* 0x000000102c2c7223 */ /* 0x000fe2000000001f */
[----:B------:R-:W-:Y:S01]  /*1000*/  FFMA R31, R41, R33, R12 ;  /* 0x00000021291f7223 */ /* 0x000fe2000000000c */
[C---:B------:R-:W-:Y:S01]  /*1010*/  FFMA R25, R45.reuse, R53, R82 ;  /* 0x000000352d197223 */ /* 0x040fe20000000052 */
[C---:B------:R-:W-:Y:S01]  /*1020*/  FFMA R13, R45.reuse, R37, R30 ;  /* 0x000000252d0d7223 */ /* 0x040fe2000000001e */
[C---:B------:R-:W-:Y:S01]  /*1030*/  FFMA R9, R45.reuse, R17, R44 ;  /* 0x000000112d097223 */ /* 0x040fe2000000002c */
[----:B------:R-:W-:Y:S01]  /*1040*/  FFMA R45, R45, R33, R28 ;  /* 0x000000212d2d7223 */ /* 0x000fe2000000001c */
[-C--:B------:R-:W-:Y:S01]  /*1050*/  FFMA R29, R49, R53.reuse, R8 ;  /* 0x00000035311d7223 */ /* 0x080fe20000000008 */
[----:B------:R-:W-:Y:S01]  /*1060*/  FFMA R28, R42, R34, R31 ;  /* 0x000000222a1c7223 */ /* 0x000fe2000000001f */
[----:B------:R-:W-:Y:S01]  /*1070*/  FFMA R10, R20, R36, R10 ;  /* 0x00000024140a7223 */ /* 0x000fe2000000000a */
[-C--:B------:R-:W-:Y:S01]  /*1080*/  FFMA R31, R41, R53.reuse, R32 ;  /* 0x00000035291f7223 */ /* 0x080fe20000000020 */
[----:B------:R-:W-:Y:S01]  /*1090*/  FFMA R53, R21, R53, R52 ;  /* 0x0000003515357223 */ /* 0x000fe20000000034 */
[-C--:B------:R-:W-:Y:S01]  /*10a0*/  FFMA R52, R46, R54.reuse, R25 ;  /* 0x000000362e347223 */ /* 0x080fe20000000019 */
[----:B------:R-:W-:Y:S01]  /*10b0*/  FFMA R44, R50, R54, R29 ;  /* 0x00000036322c7223 */ /* 0x000fe2000000001d */
[-C--:B------:R-:W-:Y:S01]  /*10c0*/  FFMA R25, R49, R37.reuse, R26 ;  /* 0x0000002531197223 */ /* 0x080fe2000000001a */
[-C--:B------:R-:W-:Y:S01]  /*10d0*/  FFMA R29, R41, R37.reuse, R14 ;  /* 0x00000025291d7223 */ /* 0x080fe2000000000e */
[C---:B------:R-:W-:Y:S01]  /*10e0*/  FFMA R37, R21.reuse, R37, R10 ;  /* 0x0000002515257223 */ /* 0x040fe2000000000a */
[----:B------:R-:W-:Y:S01]  /*10f0*/  FFMA R33, R21, R33, R80 ;  /* 0x0000002115217223 */ /* 0x000fe20000000050 */
[----:B------:R-:W-:Y:S01]  /*1100*/  FFMA R12, R46, R34, R45 ;  /* 0x000000222e0c7223 */ /* 0x000fe2000000002d */
[-C--:B------:R-:W-:Y:S01]  /*1110*/  FFMA R48, R48, R16.reuse, R27 ;  /* 0x0000001030307223 */ /* 0x080fe2000000001b */
[-C--:B------:R-:W-:Y:S01]  /*1120*/  FFMA R8, R40, R16.reuse, R15 ;  /* 0x0000001028087223 */ /* 0x080fe2000000000f */
[----:B------:R-:W-:Y:S01]  /*1130*/  FFMA R10, R20, R16, R11 ;  /* 0x00000010140a7223 */ /* 0x000fe2000000000b */
[----:B------:R-:W-:Y:S01]  /*1140*/  FFMA R34, R22, R34, R33 ;  /* 0x0000002216227223 */ /* 0x000fe20000000021 */
[----:B------:R-:W-:Y:S01]  /*1150*/  FFMA R40, R46, R38, R13 ;  /* 0x000000262e287223 */ /* 0x000fe2000000000d */
[-C--:B------:R-:W-:Y:S01]  /*1160*/  FFMA R49, R49, R17.reuse, R48 ;  /* 0x0000001131317223 */ /* 0x080fe20000000030 */
[----:B------:R-:W-:Y:S01]  /*1170*/  FFMA R41, R41, R17, R8 ;  /* 0x0000001129297223 */ /* 0x000fe20000000008 */
[-C--:B------:R-:W-:Y:S01]  /*1180*/  FFMA R79, R47, R35.reuse, R12 ;  /* 0x000000232f4f7223 */ /* 0x080fe2000000000c */
[----:B------:R-:W-:Y:S01]  /*1190*/  FFMA R45, R43, R35, R28 ;  /* 0x000000232b2d7223 */ /* 0x000fe2000000001c */
[C---:B------:R-:W-:Y:S01]  /*11a0*/  FFMA R36, R42.reuse, R54, R31 ;  /* 0x000000362a247223 */ /* 0x040fe2000000001f */
[----:B------:R-:W-:Y:S01]  /*11b0*/  FFMA R16, R42, R38, R29 ;  /* 0x000000262a107223 */ /* 0x000fe2000000001d */
[----:B------:R-:W-:Y:S01]  /*11c0*/  FFMA R17, R21, R17, R10 ;  /* 0x0000001115117223 */ /* 0x000fe2000000000a */
[----:B------:R-:W-:Y:S01]  /*11d0*/  FFMA R46, R46, R18, R9 ;  /* 0x000000122e2e7223 */ /* 0x000fe20000000009 */
[----:B------:R-:W-:Y:S01]  /*11e0*/  LDS.128 R12, [R76+0x110] ;  /* 0x000110004c0c7984 */ /* 0x000fe20000000c00 */
[-C--:B------:R-:W-:Y:S01]  /*11f0*/  FFMA R87, R51, R35.reuse, R24 ;  /* 0x0000002333577223 */ /* 0x080fe20000000018 */
[----:B------:R-:W-:Y:S01]  /*1200*/  FFMA R20, R50, R38, R25 ;  /* 0x0000002632147223 */ /* 0x000fe20000000019 */
[----:B------:R-:W-:Y:S01]  /*1210*/  FFMA R81, R23, R35, R34 ;  /* 0x0000002317517223 */ /* 0x000fe20000000022 */
[----:B------:R-:W1:Y:S01]  /*1220*/  LDS.128 R8, [R71.X4+UR5+0x10] ;  /* 0x0000100547087984 */ /* 0x000e620008004c00 */
[----:B------:R-:W-:Y:S01]  /*1230*/  FFMA R54, R22, R54, R53 ;  /* 0x0000003616367223 */ /* 0x000fe20000000035 */
[-C--:B------:R-:W-:Y:S01]  /*1240*/  FFMA R50, R50, R18.reuse, R49 ;  /* 0x0000001232327223 */ /* 0x080fe20000000031 */
[-C--:B------:R-:W-:Y:S01]  /*1250*/  FFMA R42, R42, R18.reuse, R41 ;  /* 0x000000122a2a7223 */ /* 0x080fe20000000029 */
[----:B------:R-:W2:Y:S01]  /*1260*/  LDS.128 R28, [R76+0x10] ;  /* 0x000010004c1c7984 */ /* 0x000ea20000000c00 */
[C---:B------:R-:W-:Y:S01]  /*1270*/  FFMA R18, R22.reuse, R18, R17 ;  /* 0x0000001216127223 */ /* 0x040fe20000000011 */
[-C--:B------:R-:W-:Y:S01]  /*1280*/  FFMA R41, R47, R55.reuse, R52 ;  /* 0x000000372f297223 */ /* 0x080fe20000000034 */
[-C--:B------:R-:W-:Y:S01]  /*1290*/  FFMA R53, R51, R55.reuse, R44 ;  /* 0x0000003733357223 */ /* 0x080fe2000000002c */
[----:B------:R-:W3:Y:S01]  /*12a0*/  LDS.128 R24, [R76+0x210] ;  /* 0x000210004c187984 */ /* 0x000ee20000000c00 */
[-C--:B------:R-:W-:Y:S01]  /*12b0*/  FFMA R49, R43, R55.reuse, R36 ;  /* 0x000000372b317223 */ /* 0x080fe20000000024 */
[----:B------:R-:W-:Y:S01]  /*12c0*/  FFMA R17, R23, R55, R54 ;  /* 0x0000003717117223 */ /* 0x000fe20000000036 */
[-C--:B------:R-:W-:Y:S01]  /*12d0*/  FFMA R83, R47, R39.reuse, R40 ;  /* 0x000000272f537223 */ /* 0x080fe20000000028 */
[----:B------:R-:W4:Y:S01]  /*12e0*/  LDS.128 R32, [R76+0x310] ;  /* 0x000310004c207984 */ /* 0x000f220000000c00 */
[----:B------:R-:W-:Y:S01]  /*12f0*/  FFMA R55, R51, R39, R20 ;  /* 0x0000002733377223 */ /* 0x000fe20000000014 */
[-C--:B------:R-:W-:Y:S01]  /*1300*/  FFMA R85, R47, R19.reuse, R46 ;  /* 0x000000132f557223 */ /* 0x080fe2000000002e */
[-C--:B------:R-:W-:Y:S01]  /*1310*/  FFMA R51, R51, R19.reuse, R50 ;  /* 0x0000001333337223 */ /* 0x080fe20000000032 */
[C---:B------:R-:W-:Y:S01]  /*1320*/  FFMA R47, R43.reuse, R19, R42 ;  /* 0x000000132b2f7223 */ /* 0x040fe2000000002a */
[----:B------:R-:W-:Y:S01]  /*1330*/  FFMA R38, R22, R38, R37 ;  /* 0x0000002616267223 */ /* 0x000fe20000000025 */
[----:B------:R-:W-:Y:S01]  /*1340*/  FFMA R91, R43, R39, R16 ;  /* 0x000000272b5b7223 */ /* 0x000fe20000000010 */
[----:B------:R-:W-:-:S02]  /*1350*/  FFMA R19, R23, R19, R18 ;  /* 0x0000001317137223 */ /* 0x000fc40000000012 */
[----:B------:R-:W-:Y:S02]  /*1360*/  FFMA R21, R23, R39, R38 ;  /* 0x0000002717157223 */ /* 0x000fe40000000026 */
[----:B------:R-:W4:Y:S01]  /*1370*/  LDS.128 R36, [R71.X4+UR5+0x110] ;  /* 0x0001100547247984 */ /* 0x000f220008004c00 */
[C---:B-1----:R-:W-:Y:S01]  /*1380*/  FFMA R18, R8.reuse, R12, R41 ;  /* 0x0000000c08127223 */ /* 0x042fe20000000029 */
[----:B--2---:R-:W-:-:S03]  /*1390*/  FFMA R16, R8, R28, R79 ;  /* 0x0000001c08107223 */ /* 0x004fc6000000004f */
[C---:B------:R-:W-:Y:S01]  /*13a0*/  FFMA R41, R9.reuse, R13, R18 ;  /* 0x0000000d09297223 */ /* 0x040fe20000000012 */
[----:B---3--:R-:W-:Y:S01]  /*13b0*/  FFMA R20, R8, R24, R83 ;  /* 0x0000001808147223 */ /* 0x008fe20000000053 */
[C---:B------:R-:W-:Y:S02]  /*13c0*/  FFMA R43, R9.reuse, R29, R16 ;  /* 0x0000001d092b7223 */ /* 0x040fe40000000010 */
[----:B------:R-:W-:Y:S01]  /*13d0*/  FFMA R16, R10, R14, R41 ;  /* 0x0000000e0a107223 */ /* 0x000fe20000000029 */
[----:B----4-:R-:W-:Y:S01]  /*13e0*/  FFMA R8, R8, R32, R85 ;  /* 0x0000002008087223 */ /* 0x010fe20000000055 */
[----:B------:R-:W-:Y:S02]  /*13f0*/  FFMA R23, R9, R25, R20 ;  /* 0x0000001909177223 */ /* 0x000fe40000000014 */
[----:B------:R-:W-:Y:S01]  /*1400*/  FFMA R83, R11, R15, R16 ;  /* 0x0000000f0b537223 */ /* 0x000fe20000000010 */
[----:B------:R-:W-:Y:S01]  /*1410*/  FFMA R9, R9, R33, R8 ;  /* 0x0000002109097223 */ /* 0x000fe20000000008 */
[C---:B------:R-:W-:Y:S01]  /*1420*/  FFMA R8, R10.reuse, R30, R43 ;  /* 0x0000001e0a087223 */ /* 0x040fe2000000002b */
[C---:B------:R-:W-:Y:S01]  /*1430*/  FFMA R18, R10.reuse, R26, R23 ;  /* 0x0000001a0a127223 */ /* 0x040fe20000000017 */
[----:B------:R-:W1:Y:S01]  /*1440*/  LDS.128 R40, [R71.X4+UR5+0x210] ;  /* 0x0002100547287984 */ /* 0x000e620008004c00 */
[----:B------:R-:W-:Y:S01]  /*1450*/  FFMA R10, R10, R34, R9 ;  /* 0x000000220a0a7223 */ /* 0x000fe20000000009 */
[C---:B------:R-:W-:Y:S01]  /*1460*/  FFMA R89, R11.reuse, R31, R8 ;  /* 0x0000001f0b597223 */ /* 0x040fe20000000008 */
[C---:B------:R-:W-:Y:S01]  /*1470*/  FFMA R85, R11.reuse, R27, R18 ;  /* 0x0000001b0b557223 */ /* 0x040fe20000000012 */
[C---:B------:R-:W-:Y:S01]  /*1480*/  FFMA R16, R36.reuse, R24, R55 ;  /* 0x0000001824107223 */ /* 0x040fe20000000037 */
[----:B------:R-:W-:Y:S01]  /*1490*/  FFMA R79, R11, R35, R10 ;  /* 0x000000230b4f7223 */ /* 0x000fe2000000000a */
[C---:B------:R-:W-:Y:S01]  /*14a0*/  FFMA R10, R36.reuse, R12, R53 ;  /* 0x0000000c240a7223 */ /* 0x040fe20000000035 */
[C---:B------:R-:W-:Y:S01]  /*14b0*/  FFMA R8, R36.reuse, R28, R87 ;  /* 0x0000001c24087223 */ /* 0x040fe20000000057 */
[----:B------:R-:W2:Y:S01]  /*14c0*/  LDS.128 R52, [R71.X4+UR5+0x310] ;  /* 0x0003100547347984 */ /* 0x000ea20008004c00 */
[----:B------:R-:W-:Y:S01]  /*14d0*/  FFMA R36, R36, R32, R51 ;  /* 0x0000002024247223 */ /* 0x000fe20000000033 */
[C---:B------:R-:W-:Y:S01]  /*14e0*/  FFMA R11, R37.reuse, R13, R10 ;  /* 0x0000000d250b7223 */ /* 0x040fe2000000000a */
[C---:B------:R-:W-:Y:S01]  /*14f0*/  FFMA R9, R37.reuse, R25, R16 ;  /* 0x0000001925097223 */ /* 0x040fe20000000010 */
[C---:B------:R-:W-:Y:S01]  /*1500*/  FFMA R23, R37.reuse, R29, R8 ;  /* 0x0000001d25177223 */ /* 0x040fe20000000008 */
[----:B------:R-:W-:Y:S01]  /*1510*/  FFMA R37, R37, R33, R36 ;  /* 0x0000002125257223 */ /* 0x000fe20000000024 */
[C---:B------:R-:W-:Y:S01]  /*1520*/  FFMA R80, R38.reuse, R14, R11 ;  /* 0x0000000e26507223 */ /* 0x040fe2000000000b */
[C---:B------:R-:W-:Y:S01]  /*1530*/  FFMA R36, R38.reuse, R26, R9 ;  /* 0x0000001a26247223 */ /* 0x040fe20000000009 */
[C---:B------:R-:W-:Y:S01]  /*1540*/  FFMA R82, R38.reuse, R30, R23 ;  /* 0x0000001e26527223 */ /* 0x040fe20000000017 */
[----:B------:R-:W-:-:S04]  /*1550*/  FFMA R38, R38, R34, R37 ;  /* 0x0000002226267223 */ /* 0x000fc80000000025 */
[----:B------:R-:W-:Y:S01]  /*1560*/  FFMA R37, R39, R35, R38 ;  /* 0x0000002327257223 */ /* 0x000fe20000000026 */
[C---:B-1----:R-:W-:Y:S01]  /*1570*/  FFMA R10, R40.reuse, R12, R49 ;  /* 0x0000000c280a7223 */ /* 0x042fe20000000031 */
[C---:B------:R-:W-:Y:S01]  /*1580*/  FFMA R16, R40.reuse, R24, R91 ;  /* 0x0000001828107223 */ /* 0x040fe2000000005b */
[C---:B------:R-:W-:Y:S01]  /*1590*/  FFMA R8, R40.reuse, R28, R45 ;  /* 0x0000001c28087223 */ /* 0x040fe2000000002d */
[----:B------:R-:W-:Y:S01]  /*15a0*/  FFMA R40, R40, R32, R47 ;  /* 0x0000002028287223 */ /* 0x000fe2000000002f */
[C---:B------:R-:W-:Y:S01]  /*15b0*/  FFMA R11, R41.reuse, R13, R10 ;  /* 0x0000000d290b7223 */ /* 0x040fe2000000000a */
[C---:B------:R-:W-:Y:S01]  /*15c0*/  FFMA R9, R41.reuse, R25, R16 ;  /* 0x0000001929097223 */ /* 0x040fe20000000010 */
[C---:B------:R-:W-:Y:S01]  /*15d0*/  FFMA R23, R41.reuse, R29, R8 ;  /* 0x0000001d29177223 */ /* 0x040fe20000000008 */
[-C--:B------:R-:W-:Y:S01]  /*15e0*/  FFMA R41, R41, R33.reuse, R40 ;  /* 0x0000002129297223 */ /* 0x080fe20000000028 */
[C---:B------:R-:W-:Y:S01]  /*15f0*/  FFMA R84, R42.reuse, R14, R11 ;  /* 0x0000000e2a547223 */ /* 0x040fe2000000000b */
[----:B------:R-:W-:Y:S01]  /*1600*/  FFMA R40, R42, R26, R9 ;  /* 0x0000001a2a287223 */ /* 0x000fe20000000009 */
[----:B------:R-:W-:Y:S01]  /*1610*/  LDS.128 R48, [R71.X4+UR5+0x120] ;  /* 0x0001200547307984 */ /* 0x000fe20008004c00 */
[C---:B--2---:R-:W-:Y:S01]  /*1620*/  FFMA R32, R52.reuse, R32, R19 ;  /* 0x0000002034207223 */ /* 0x044fe20000000013 */
[C---:B------:R-:W-:Y:S01]  /*1630*/  FFMA R28, R52.reuse, R28, R81 ;  /* 0x0000001c341c7223 */ /* 0x040fe20000000051 */
[C---:B------:R-:W-:Y:S01]  /*1640*/  FFMA R12, R52.reuse, R12, R17 ;  /* 0x0000000c340c7223 */ /* 0x040fe20000000011 */
[----:B------:R-:W1:Y:S01]  /*1650*/  LDS.128 R8, [R76+0x20] ;  /* 0x000020004c087984 */ /* 0x000e620000000c00 */
[----:B------:R-:W-:Y:S01]  /*1660*/  FFMA R24, R52, R24, R21 ;  /* 0x0000001834187223 */ /* 0x000fe20000000015 */
[C---:B------:R-:W-:Y:S01]  /*1670*/  FFMA R33, R53.reuse, R33, R32 ;  /* 0x0000002135217223 */ /* 0x040fe20000000020 */
[C---:B------:R-:W-:Y:S01]  /*1680*/  FFMA R29, R53.reuse, R29, R28 ;  /* 0x0000001d351d7223 */ /* 0x040fe2000000001c */
[C---:B------:R-:W-:Y:S01]  /*1690*/  FFMA R13, R53.reuse, R13, R12 ;  /* 0x0000000d350d7223 */ /* 0x040fe2000000000c */
[----:B------:R-:W-:Y:S01]  /*16a0*/  FFMA R25, R53, R25, R24 ;  /* 0x0000001935197223 */ /* 0x000fe20000000018 */
[C---:B------:R-:W-:Y:S01]  /*16b0*/  FFMA R86, R42.reuse, R30, R23 ;  /* 0x0000001e2a567223 */ /* 0x040fe20000000017 */
[-C--:B------:R-:W-:Y:S01]  /*16c0*/  FFMA R42, R42, R34.reuse, R41 ;  /* 0x000000222a2a7223 */ /* 0x080fe20000000029 */
[C---:B------:R-:W-:Y:S01]  /*16d0*/  FFMA R34, R54.reuse, R34, R33 ;  /* 0x0000002236227223 */ /* 0x040fe20000000021 */
[C---:B------:R-:W-:Y:S01]  /*16e0*/  FFMA R30, R54.reuse, R30, R29 ;  /* 0x0000001e361e7223 */ /* 0x040fe2000000001d */
[C---:B------:R-:W-:Y:S01]  /*16f0*/  FFMA R14, R54.reuse, R14, R13 ;  /* 0x0000000e360e7223 */ /* 0x040fe2000000000d */
[----:B------:R-:W-:Y:S01]  /*1700*/  FFMA R26, R54, R26, R25 ;  /* 0x0000001a361a7223 */ /* 0x000fe20000000019 */
[C---:B------:R-:W-:Y:S01]  /*1710*/  FFMA R33, R39.reuse, R31, R82 ;  /* 0x0000001f27217223 */ /* 0x040fe20000000052 */
[C---:B------:R-:W-:Y:S01]  /*1720*/  FFMA R13, R39.reuse, R27, R36 ;  /* 0x0000001b270d7223 */ /* 0x040fe20000000024 */
        /* <DEDUP_REMOVED lines=8> */
[----:B------:R-:W-:Y:S01]  /*17b0*/  FFMA R31, R55, R31, R30 ;  /* 0x0000001f371f7223 */ /* 0x000fe2000000001e */
[----:B------:R-:W2:Y:S04]  /*17c0*/  LDS.128 R44, [R71.X4+UR5+0x20] ;  /* 0x00002005472c7984 */ /* 0x000ea80008004c00 */
[----:B------:R-:W3:Y:S04]  /*17d0*/  LDS.128 R20, [R71.X4+UR5+0x220] ;  /* 0x0002200547147984 */ /* 0x000ee80008004c00 */
[----:B------:R-:W4:Y:S04]  /*17e0*/  LDS.128 R52, [R76+0x120] ;  /* 0x000120004c347984 */ /* 0x000f280000000c00 */
[----:B------:R-:W4:Y:S01]  /*17f0*/  LDS.128 R16, [R71.X4+UR5+0x320] ;  /* 0x0003200547107984 */ /* 0x000f220008004c00 */
[----:B-1----:R-:W-:-:S03]  /*1800*/  FFMA R80, R48, R8, R33 ;  /* 0x0000000830507223 */ /* 0x002fc60000000021 */
[----:B------:R-:W1:Y:S01]  /*1810*/  LDS.128 R32, [R76+0x220] ;  /* 0x000220004c207984 */ /* 0x000e620000000c00 */
[-C--:B--2---:R-:W-:Y:S01]  /*1820*/  FFMA R82, R44, R8.reuse, R89 ;  /* 0x000000082c527223 */ /* 0x084fe20000000059 */
[----:B---3--:R-:W-:Y:S01]  /*1830*/  FFMA R42, R20, R8, R43 ;  /* 0x00000008142a7223 */ /* 0x008fe2000000002b */
[-C--:B----4-:R-:W-:Y:S01]  /*1840*/  FFMA R38, R44, R52.reuse, R83 ;  /* 0x000000342c267223 */ /* 0x090fe20000000053 */
[-C--:B------:R-:W-:Y:S01]  /*1850*/  FFMA R36, R48, R52.reuse, R41 ;  /* 0x0000003430247223 */ /* 0x080fe20000000029 */
[-C--:B------:R-:W-:Y:S01]  /*1860*/  FFMA R28, R20, R52.reuse, R81 ;  /* 0x00000034141c7223 */ /* 0x080fe20000000051 */
[C---:B------:R-:W-:Y:S01]  /*1870*/  FFMA R52, R16.reuse, R52, R15 ;  /* 0x0000003410347223 */ /* 0x040fe2000000000f */
[----:B------:R-:W-:Y:S01]  /*1880*/  FFMA R84, R16, R8, R31 ;  /* 0x0000000810547223 */ /* 0x000fe2000000001f */
[-C--:B------:R-:W-:Y:S01]  /*1890*/  FFMA R31, R49, R9.reuse, R80 ;  /* 0x00000009311f7223 */ /* 0x080fe20000000050 */
[-C--:B-1----:R-:W-:Y:S01]  /*18a0*/  FFMA R24, R48, R32.reuse, R13 ;  /* 0x0000002030187223 */ /* 0x082fe2000000000d */
[-C--:B------:R-:W-:Y:S01]  /*18b0*/  FFMA R8, R44, R32.reuse, R85 ;  /* 0x000000202c087223 */ /* 0x080fe20000000055 */
[----:B------:R-:W1:Y:S01]  /*18c0*/  LDS.128 R12, [R76+0x320] ;  /* 0x000320004c0c7984 */ /* 0x000e620000000c00 */
[-C--:B------:R-:W-:Y:S01]  /*18d0*/  FFMA R30, R20, R32.reuse, R39 ;  /* 0x00000020141e7223 */ /* 0x080fe20000000027 */
[----:B------:R-:W-:Y:S01]  /*18e0*/  FFMA R32, R16, R32, R27 ;  /* 0x0000002010207223 */ /* 0x000fe2000000001b */
[-C--:B------:R-:W-:Y:S01]  /*18f0*/  FFMA R27, R45, R9.reuse, R82 ;  /* 0x000000092d1b7223 */ /* 0x080fe20000000052 */
[-C--:B-1----:R-:W-:Y:S01]  /*1900*/  FFMA R40, R48, R12.reuse, R37 ;  /* 0x0000000c30287223 */ /* 0x082fe20000000025 */
[-C--:B------:R-:W-:Y:S01]  /*1910*/  FFMA R37, R21, R9.reuse, R42 ;  /* 0x0000000915257223 */ /* 0x080fe2000000002a */
[----:B------:R-:W-:Y:S01]  /*1920*/  FFMA R9, R17, R9, R84 ;  /* 0x0000000911097223 */ /* 0x000fe20000000054 */
[----:B------:R-:W-:Y:S01]  /*1930*/  FFMA R26, R44, R12, R79 ;  /* 0x0000000c2c1a7223 */ /* 0x000fe2000000004f */
[-C--:B------:R-:W-:Y:S01]  /*1940*/  FFMA R42, R46, R10.reuse, R27 ;  /* 0x0000000a2e2a7223 */ /* 0x080fe2000000001b */
[-C--:B------:R-:W-:Y:S01]  /*1950*/  FFMA R44, R50, R10.reuse, R31 ;  /* 0x0000000a322c7223 */ /* 0x080fe2000000001f */
[-C--:B------:R-:W-:Y:S01]  /*1960*/  FFMA R48, R22, R10.reuse, R37 ;  /* 0x0000000a16307223 */ /* 0x080fe20000000025 */
        /* <DEDUP_REMOVED lines=21> */
[----:B------:R-:W-:Y:S01]  /*1ac0*/  LDS.128 R8, [R71.X4+UR5+0x30] ;  /* 0x0000300547087984 */ /* 0x000fe20008004c00 */
[----:B------:R-:W-:Y:S01]  /*1ad0*/  FFMA R12, R16, R12, R29 ;  /* 0x0000000c100c7223 */ /* 0x000fe2000000001d */
[-C--:B------:R-:W-:Y:S01]  /*1ae0*/  FFMA R49, R49, R13.reuse, R40 ;  /* 0x0000000d31317223 */ /* 0x080fe20000000028 */
[-C--:B------:R-:W-:Y:S01]  /*1af0*/  FFMA R21, R21, R13.reuse, R20 ;  /* 0x0000000d15157223 */ /* 0x080fe20000000014 */
[----:B------:R-:W1:Y:S01]  /*1b00*/  LDS.128 R24, [R76+0x30] ;  /* 0x000030004c187984 */ /* 0x000e620000000c00 */
[----:B------:R-:W-:Y:S01]  /*1b10*/  FFMA R54, R18, R54, R53 ;  /* 0x0000003612367223 */ /* 0x000fe20000000035 */
[----:B------:R-:W-:Y:S01]  /*1b20*/  FFMA R13, R17, R13, R12 ;  /* 0x0000000d110d7223 */ /* 0x000fe2000000000c */
[-C--:B------:R-:W-:Y:S01]  /*1b30*/  FFMA R46, R46, R14.reuse, R45 ;  /* 0x0000000e2e2e7223 */ /* 0x080fe2000000002d */
[----:B------:R-:W2:Y:S01]  /*1b40*/  LDS.128 R28, [R76+0x130] ;  /* 0x000130004c1c7984 */ /* 0x000ea20000000c00 */
[-C--:B------:R-:W-:Y:S01]  /*1b50*/  FFMA R50, R50, R14.reuse, R49 ;  /* 0x0000000e32327223 */ /* 0x080fe20000000031 */
[----:B------:R-:W-:Y:S01]  /*1b60*/  FFMA R22, R22, R14, R21 ;  /* 0x0000000e16167223 */ /* 0x000fe20000000015 */
[C---:B------:R-:W-:Y:S01]  /*1b70*/  FFMA R34, R18.reuse, R34, R33 ;  /* 0x0000002212227223 */ /* 0x040fe20000000021 */
[----:B------:R-:W3:Y:S01]  /*1b80*/  LDS.128 R36, [R76+0x230] ;  /* 0x000230004c247984 */ /* 0x000ee20000000c00 */
[----:B------:R-:W-:Y:S01]  /*1b90*/  FFMA R14, R18, R14, R13 ;  /* 0x0000000e120e7223 */ /* 0x000fe2000000000d */
[-C--:B------:R-:W-:Y:S01]  /*1ba0*/  FFMA R33, R47, R55.reuse, R82 ;  /* 0x000000372f217223 */ /* 0x080fe20000000052 */
[-C--:B------:R-:W-:Y:S01]  /*1bb0*/  FFMA R21, R51, R55.reuse, R52 ;  /* 0x0000003733157223 */ /* 0x080fe20000000034 */
[----:B------:R-:W4:Y:S01]  /*1bc0*/  LDS.128 R40, [R76+0x330] ;  /* 0x000330004c287984 */ /* 0x000f220000000c00 */
[-C--:B------:R-:W-:Y:S01]  /*1bd0*/  FFMA R45, R23, R55.reuse, R44 ;  /* 0x00000037172d7223 */ /* 0x080fe2000000002c */
[----:B------:R-:W-:Y:S01]  /*1be0*/  FFMA R13, R19, R55, R54 ;  /* 0x00000037130d7223 */ /* 0x000fe20000000036 */
[-C--:B------:R-:W-:Y:S01]  /*1bf0*/  FFMA R87, R47, R35.reuse, R80 ;  /* 0x000000232f577223 */ /* 0x080fe20000000050 */
[----:B------:R-:W4:Y:S01]  /*1c00*/  LDS.128 R52, [R71.X4+UR5+0x130] ;  /* 0x0001300547347984 */ /* 0x000f220008004c00 */
[-C--:B------:R-:W-:Y:S01]  /*1c10*/  FFMA R93, R51, R35.reuse, R48 ;  /* 0x00000023335d7223 */ /* 0x080fe20000000030 */
[-C--:B------:R-:W-:Y:S01]  /*1c20*/  FFMA R49, R23, R35.reuse, R32 ;  /* 0x0000002317317223 */ /* 0x080fe20000000020 */
[----:B------:R-:W-:Y:S01]  /*1c30*/  FFMA R17, R19, R35, R34 ;  /* 0x0000002313117223 */ /* 0x000fe20000000022 */
[-C--:B------:R-:W-:Y:S01]  /*1c40*/  FFMA R35, R47, R15.reuse, R46 ;  /* 0x0000000f2f237223 */ /* 0x080fe2000000002e */
[-C--:B------:R-:W-:Y:S01]  /*1c50*/  FFMA R51, R51, R15.reuse, R50 ;  /* 0x0000000f33337223 */ /* 0x080fe20000000032 */
[-C--:B------:R-:W-:Y:S01]  /*1c60*/  FFMA R47, R23, R15.reuse, R22 ;  /* 0x0000000f172f7223 */ /* 0x080fe20000000016 */
[----:B------:R-:W-:Y:S01]  /*1c70*/  FFMA R15, R19, R15, R14 ;  /* 0x0000000f130f7223 */ /* 0x000fe2000000000e */
[C---:B-1----:R-:W-:Y:S01]  /*1c80*/  FFMA R12, R8.reuse, R24, R85 ;  /* 0x00000018080c7223 */ /* 0x042fe20000000055 */
[----:B--2---:R-:W-:-:S03]  /*1c90*/  FFMA R14, R8, R28, R33 ;  /* 0x0000001c080e7223 */ /* 0x004fc60000000021 */
[C---:B------:R-:W-:Y:S01]  /*1ca0*/  FFMA R33, R9.reuse, R25, R12 ;  /* 0x0000001909217223 */ /* 0x040fe2000000000c */
[C---:B---3--:R-:W-:Y:S01]  /*1cb0*/  FFMA R16, R8.reuse, R36, R87 ;  /* 0x0000002408107223 */ /* 0x048fe20000000057 */
[C---:B------:R-:W-:Y:S01]  /*1cc0*/  FFMA R23, R9.reuse, R29, R14 ;  /* 0x0000001d09177223 */ /* 0x040fe2000000000e */
[----:B----4-:R-:W-:Y:S02]  /*1cd0*/  FFMA R8, R8, R40, R35 ;  /* 0x0000002808087223 */ /* 0x010fe40000000023 */
[C---:B------:R-:W-:Y:S01]  /*1ce0*/  FFMA R19, R9.reuse, R37, R16 ;  /* 0x0000002509137223 */ /* 0x040fe20000000010 */
[C---:B------:R-:W-:Y:S01]  /*1cf0*/  FFMA R12, R10.reuse, R30, R23 ;  /* 0x0000001e0a0c7223 */ /* 0x040fe20000000017 */
        /* <DEDUP_REMOVED lines=8> */
[C---:B------:R-:W-:Y:S01]  /*1d80*/  FFMA R91, R11.reuse, R43, R10 ;  /* 0x0000002b0b5b7223 */ /* 0x040fe2000000000a */
[C---:B------:R-:W-:Y:S01]  /*1d90*/  FFMA R10, R52.reuse, R28, R21 ;  /* 0x0000001c340a7223 */ /* 0x040fe20000000015 */
[C---:B------:R-:W-:Y:S01]  /*1da0*/  FFMA R12, R52.reuse, R36, R93 ;  /* 0x00000024340c7223 */ /* 0x040fe2000000005d */
[----:B------:R-:W2:Y:S01]  /*1db0*/  LDS.128 R20, [R71.X4+UR5+0x330] ;  /* 0x0003300547147984 */ /* 0x000ea20008004c00 */
[----:B------:R-:W-:Y:S01]  /*1dc0*/  FFMA R89, R11, R39, R14 ;  /* 0x000000270b597223 */ /* 0x000fe2000000000e */
        /* <DEDUP_REMOVED lines=19> */
[----:B------:R-:W-:Y:S01]  /*1f00*/  FFMA R33, R33, R41, R32 ;  /* 0x0000002921217223 */ /* 0x000fe20000000020 */
[C---:B--2---:R-:W-:Y:S01]  /*1f10*/  FFMA R24, R20.reuse, R24, R81 ;  /* 0x0000001814187223 */ /* 0x044fe20000000051 */
[C---:B------:R-:W-:Y:S01]  /*1f20*/  FFMA R28, R20.reuse, R28, R13 ;  /* 0x0000001c141c7223 */ /* 0x040fe2000000000d */
[----:B------:R-:W-:Y:S01]  /*1f30*/  FFMA R36, R20, R36, R17 ;  /* 0x0000002414247223 */ /* 0x000fe20000000011 */
[C---:B------:R-:W-:Y:S01]  /*1f40*/  FFMA R32, R34.reuse, R26, R19 ;  /* 0x0000001a22207223 */ /* 0x040fe20000000013 */
[C---:B------:R-:W-:Y:S01]  /*1f50*/  FFMA R54, R34.reuse, R30, R11 ;  /* 0x0000001e22367223 */ /* 0x040fe2000000000b */
[----:B------:R-:W-:Y:S01]  /*1f60*/  FFMA R84, R34, R38, R9 ;  /* 0x0000002622547223 */ /* 0x000fe20000000009 */
[----:B------:R-:W-:Y:S01]  /*1f70*/  FFMA R20, R20, R40, R15 ;  /* 0x0000002814147223 */ /* 0x000fe2000000000f */
[----:B------:R-:W-:Y:S01]  /*1f80*/  LDS.128 R16, [R71.X4+UR5+0x40] ;  /* 0x0000400547107984 */ /* 0x000fe20008004c00 */
[C---:B------:R-:W-:Y:S01]  /*1f90*/  FFMA R25, R21.reuse, R25, R24 ;  /* 0x0000001915197223 */ /* 0x040fe20000000018 */
[C---:B------:R-:W-:Y:S01]  /*1fa0*/  FFMA R29, R21.reuse, R29, R28 ;  /* 0x0000001d151d7223 */ /* 0x040fe2000000001c */
[C---:B------:R-:W-:Y:S01]  /*1fb0*/  FFMA R37, R21.reuse, R37, R36 ;  /* 0x0000002515257223 */ /* 0x040fe20000000024 */
[----:B------:R-:W1:Y:S01]  /*1fc0*/  LDS.128 R12, [R76+0x140] ;  /* 0x000140004c0c7984 */ /* 0x000e620000000c00 */
[----:B------:R-:W-:Y:S01]  /*1fd0*/  FFMA R21, R21, R41, R20 ;  /* 0x0000002915157223 */ /* 0x000fe20000000014 */
[C---:B------:R-:W-:Y:S01]  /*1fe0*/  FFMA R26, R22.reuse, R26, R25 ;  /* 0x0000001a161a7223 */ /* 0x040fe20000000019 */
[C---:B------:R-:W-:Y:S01]  /*1ff0*/  FFMA R30, R22.reuse, R30, R29 ;  /* 0x0000001e161e7223 */ /* 0x040fe2000000001d */
[----:B------:R-:W2:Y:S01]  /*2000*/  LDS.128 R44, [R76+0x240] ;  /* 0x000240004c2c7984 */ /* 0x000ea20000000c00 */
[C---:B------:R-:W-:Y:S01]  /*2010*/  FFMA R38, R22.reuse, R38, R37 ;  /* 0x0000002616267223 */ /* 0x040fe20000000025 */
[-C--:B------:R-:W-:Y:S01]  /*2020*/  FFMA R22, R22, R42.reuse, R21 ;  /* 0x0000002a16167223 */ /* 0x080fe20000000015 */
[----:B------:R-:W-:Y:S01]  /*2030*/  FFMA R34, R34, R42, R33 ;  /* 0x0000002a22227223 */ /* 0x000fe20000000021 */
[----:B------:R-:W3:Y:S01]  /*2040*/  LDS.128 R8, [R76+0x40] ;  /* 0x000040004c087984 */ /* 0x000ee20000000c00 */
[----:B------:R-:W-:Y:S01]  /*2050*/  FFMA R29, R35, R39, R84 ;  /* 0x00000027231d7223 */ /* 0x000fe20000000054 */
[----:B------:R-:W-:Y:S01]  /*2060*/  FFMA R21, R23, R43, R22 ;  /* 0x0000002b17157223 */ /* 0x000fe20000000016 */
[C---:B------:R-:W-:Y:S01]  /*2070*/  FFMA R25, R35.reuse, R31, R54 ;  /* 0x0000001f23197223 */ /* 0x040fe20000000036 */
[----:B------:R-:W4:Y:S01]  /*2080*/  LDS.128 R48, [R76+0x340] ;  /* 0x000340004c307984 */ /* 0x000f220000000c00 */
[----:B------:R-:W-:Y:S01]  /*2090*/  FFMA R33, R35, R43, R34 ;  /* 0x0000002b23217223 */ /* 0x000fe20000000022 */
[C---:B------:R-:W-:Y:S01]  /*20a0*/  FFMA R39, R23.reuse, R39, R38 ;  /* 0x0000002717277223 */ /* 0x040fe20000000026 */
[----:B------:R-:W-:Y:S01]  /*20b0*/  FFMA R31, R23, R31, R30 ;  /* 0x0000001f171f7223 */ /* 0x000fe2000000001e */
[----:B------:R-:W-:Y:S01]  /*20c0*/  FFMA R37, R55, R43, R86 ;  /* 0x0000002b37257223 */ /* 0x000fe20000000056 */
[-C--:B------:R-:W-:Y:S01]  /*20d0*/  FFMA R35, R35, R27.reuse, R32 ;  /* 0x0000001b23237223 */ /* 0x080fe20000000020 */
[----:B------:R-:W-:Y:S01]  /*20e0*/  FFMA R23, R23, R27, R26 ;  /* 0x0000001b17177223 */ /* 0x000fe2000000001a */
[----:B------:R-:W4:Y:S01]  /*20f0*/  LDS.128 R52, [R71.X4+UR5+0x140] ;  /* 0x0001400547347984 */ /* 0x000f220008004c00 */
        /* <DEDUP_REMOVED lines=19> */
[----:B------:R-:W2:Y:S01]  /*2230*/  LDS.128 R16, [R71.X4+UR5+0x340] ;  /* 0x0003400547107984 */ /* 0x000ea20008004c00 */
        /* <DEDUP_REMOVED lines=10> */
[----:B------:R-:W-:-:S02]  /*22e0*/  FFMA R93, R55, R11, R80 ;  /* 0x0000000b375d7223 */ /* 0x000fc40000000050 */
        /* <DEDUP_REMOVED lines=8> */
[----:B------:R-:W-:Y:S01]  /*2370*/  LDS.128 R32, [R76+0x150] ;  /* 0x000150004c207984 */ /* 0x000fe20000000c00 */
[C---:B--2---:R-:W-:Y:S01]  /*2380*/  FFMA R8, R16.reuse, R8, R23 ;  /* 0x0000000810087223 */ /* 0x044fe20000000017 */
[C---:B------:R-:W-:Y:S01]  /*2390*/  FFMA R12, R16.reuse, R12, R31 ;  /* 0x0000000c100c7223 */ /* 0x040fe2000000001f */
[C---:B------:R-:W-:Y:S01]  /*23a0*/  FFMA R44, R16.reuse, R44, R39 ;  /* 0x0000002c102c7223 */ /* 0x040fe20000000027 */
[----:B------:R-:W-:Y:S01]  /*23b0*/  FFMA R16, R16, R48, R21 ;  /* 0x0000003010107223 */ /* 0x000fe20000000015 */
[----:B------:R-:W1:Y:S01]  /*23c0*/  LDS.128 R36, [R71.X4+UR5+0x50] ;  /* 0x0000500547247984 */ /* 0x000e620008004c00 */
[C---:B------:R-:W-:Y:S01]  /*23d0*/  FFMA R25, R41.reuse, R45, R24 ;  /* 0x0000002d29197223 */ /* 0x040fe20000000018 */
[----:B------:R-:W-:Y:S01]  /*23e0*/  FFMA R41, R41, R49, R40 ;  /* 0x0000003129297223 */ /* 0x000fe20000000028 */
[C---:B------:R-:W-:Y:S01]  /*23f0*/  FFMA R40, R42.reuse, R10, R29 ;  /* 0x0000000a2a287223 */ /* 0x040fe2000000001d */
[----:B------:R-:W2:Y:S01]  /*2400*/  LDS.128 R20, [R76+0x50] ;  /* 0x000050004c147984 */ /* 0x000ea20000000c00 */
[C---:B------:R-:W-:Y:S01]  /*2410*/  FFMA R52, R42.reuse, R14, R27 ;  /* 0x0000000e2a347223 */ /* 0x040fe2000000001b */
[C---:B------:R-:W-:Y:S01]  /*2420*/  FFMA R54, R42.reuse, R46, R25 ;  /* 0x0000002e2a367223 */ /* 0x040fe20000000019 */
[C---:B------:R-:W-:Y:S01]  /*2430*/  FFMA R9, R17.reuse, R9, R8 ;  /* 0x0000000911097223 */ /* 0x040fe20000000008 */
[C---:B------:R-:W-:Y:S01]  /*2440*/  FFMA R13, R17.reuse, R13, R12 ;  /* 0x0000000d110d7223 */ /* 0x040fe2000000000c */
[C---:B------:R-:W-:Y:S01]  /*2450*/  FFMA R45, R17.reuse, R45, R44 ;  /* 0x0000002d112d7223 */ /* 0x040fe2000000002c */
[----:B------:R-:W-:Y:S01]  /*2460*/  FFMA R42, R42, R50, R41 ;  /* 0x000000322a2a7223 */ /* 0x000fe20000000029 */
[----:B------:R-:W-:Y:S01]  /*2470*/  FFMA R17, R17, R49, R16 ;  /* 0x0000003111117223 */ /* 0x000fe20000000010 */
        /* <DEDUP_REMOVED lines=8> */
[-C--:B------:R-:W-:Y:S01]  /*2500*/  FFMA R87, R43, R11.reuse, R40 ;  /* 0x0000000b2b577223 */ /* 0x080fe20000000028 */
[----:B------:R-:W3:Y:S01]  /*2510*/  LDS.128 R28, [R76+0x250] ;  /* 0x000250004c1c7984 */ /* 0x000ee20000000c00 */
[C---:B------:R-:W-:Y:S01]  /*2520*/  FFMA R11, R19.reuse, R11, R10 ;  /* 0x0000000b130b7223 */ /* 0x040fe2000000000a */
[C---:B------:R-:W-:Y:S01]  /*2530*/  FFMA R13, R19.reuse, R47, R46 ;  /* 0x0000002f130d7223 */ /* 0x040fe2000000002e */
[C---:B------:R-:W-:Y:S01]  /*2540*/  FFMA R9, R19.reuse, R51, R18 ;  /* 0x0000003313097223 */ /* 0x040fe20000000012 */
[----:B------:R-:W4:Y:S01]  /*2550*/  LDS.128 R40, [R71.X4+UR5+0x150] ;  /* 0x0001500547287984 */ /* 0x000f220008004c00 */
[----:B------:R-:W-:-:S03]  /*2560*/  FFMA R15, R19, R15, R14 ;  /* 0x0000000f130f7223 */ /* 0x000fc6000000000e */
[----:B------:R-:W4:Y:S01]  /*2570*/  LDS.128 R24, [R76+0x350] ;  /* 0x000350004c187984 */ /* 0x000f220000000c00 */
[C---:B-1----:R-:W-:Y:S01]  /*2580*/  FFMA R10, R36.reuse, R32, R81 ;  /* 0x00000020240a7223 */ /* 0x042fe20000000051 */
[----:B--2---:R-:W-:-:S03]  /*2590*/  FFMA R8, R36, R20, R79 ;  /* 0x0000001424087223 */ /* 0x004fc6000000004f */
[C---:B------:R-:W-:Y:S01]  /*25a0*/  FFMA R45, R37.reuse, R33, R10 ;  /* 0x00000021252d7223 */ /* 0x040fe2000000000a */
[----:B------:R-:W-:-:S03]  /*25b0*/  FFMA R47, R37, R21, R8 ;  /* 0x00000015252f7223 */ /* 0x000fc60000000008 */
[C---:B------:R-:W-:Y:S01]  /*25c0*/  FFMA R10, R38.reuse, R34, R45 ;  /* 0x00000022260a7223 */ /* 0x040fe2000000002d */
[----:B------:R-:W-:-:S03]  /*25d0*/  FFMA R8, R38, R22, R47 ;  /* 0x0000001626087223 */ /* 0x000fc6000000002f */
[C---:B------:R-:W-:Y:S01]  /*25e0*/  FFMA R81, R39.reuse, R35, R10 ;  /* 0x0000002327517223 */ /* 0x040fe2000000000a */
[----:B------:R-:W1:Y:S01]  /*25f0*/  LDS.128 R44, [R71.X4+UR5+0x250] ;  /* 0x00025005472c7984 */ /* 0x000e620008004c00 */
[----:B------:R-:W-:Y:S01]  /*2600*/  FFMA R79, R39, R23, R8 ;  /* 0x00000017274f7223 */ /* 0x000fe20000000008 */
[----:B---3--:R-:W-:Y:S01]  /*2610*/  FFMA R12, R36, R28, R83 ;  /* 0x0000001c240c7223 */ /* 0x008fe20000000053 */
[----:B----4-:R-:W-:-:S03]  /*2620*/  FFMA R10, R40, R32, R49 ;  /* 0x00000020280a7223 */ /* 0x010fc60000000031 */
[----:B------:R-:W-:Y:S01]  /*2630*/  FFMA R19, R37, R29, R12 ;  /* 0x0000001d25137223 */ /* 0x000fe2000000000c */
[----:B------:R-:W2:Y:S01]  /*2640*/  LDS.128 R48, [R71.X4+UR5+0x350] ;  /* 0x0003500547307984 */ /* 0x000ea20008004c00 */
[----:B------:R-:W-:Y:S01]  /*2650*/  FFMA R8, R40, R20, R93 ;  /* 0x0000001428087223 */ /* 0x000fe2000000005d */
[----:B------:R-:W-:Y:S01]  /*2660*/  FFMA R36, R36, R24, R85 ;  /* 0x0000001824247223 */ /* 0x000fe20000000055 */
[----:B------:R-:W-:-:S03]  /*2670*/  FFMA R12, R38, R30, R19 ;  /* 0x0000001e260c7223 */ /* 0x000fc60000000013 */
[----:B------:R-:W-:Y:S01]  /*2680*/  FFMA R37, R37, R25, R36 ;  /* 0x0000001925257223 */ /* 0x000fe20000000024 */
[----:B------:R-:W-:Y:S01]  /*2690*/  FFMA R83, R39, R31, R12 ;  /* 0x0000001f27537223 */ /* 0x000fe2000000000c */
[C---:B------:R-:W-:Y:S01]  /*26a0*/  FFMA R12, R40.reuse, R28, R89 ;  /* 0x0000001c280c7223 */ /* 0x040fe20000000059 */
[----:B------:R-:W-:Y:S01]  /*26b0*/  FFMA R40, R40, R24, R91 ;  /* 0x0000001828287223 */ /* 0x000fe2000000005b */
[----:B------:R-:W-:Y:S01]  /*26c0*/  FFMA R38, R38, R26, R37 ;  /* 0x0000001a26267223 */ /* 0x000fe20000000025 */
[C---:B------:R-:W-:Y:S01]  /*26d0*/  FFMA R37, R41.reuse, R33, R10 ;  /* 0x0000002129257223 */ /* 0x040fe2000000000a */
[----:B------:R-:W-:Y:S02]  /*26e0*/  FFMA R19, R41, R29, R12 ;  /* 0x0000001d29137223 */ /* 0x000fe4000000000c */
[----:B------:R-:W-:Y:S01]  /*26f0*/  FFMA R85, R39, R27, R38 ;  /* 0x0000001b27557223 */ /* 0x000fe20000000026 */
[C---:B------:R-:W-:Y:S01]  /*2700*/  FFMA R39, R41.reuse, R21, R8 ;  /* 0x0000001529277223 */ /* 0x040fe20000000008 */
[C---:B------:R-:W-:Y:S01]  /*2710*/  FFMA R84, R42.reuse, R30, R19 ;  /* 0x0000001e2a547223 */ /* 0x040fe20000000013 */
[----:B------:R-:W-:Y:S01]  /*2720*/  FFMA R41, R41, R25, R40 ;  /* 0x0000001929297223 */ /* 0x000fe20000000028 */
[C---:B------:R-:W-:Y:S01]  /*2730*/  FFMA R82, R42.reuse, R34, R37 ;  /* 0x000000222a527223 */ /* 0x040fe20000000025 */
[----:B------:R-:W-:-:S02]  /*2740*/  FFMA R80, R42, R22, R39 ;  /* 0x000000162a507223 */ /* 0x000fc40000000027 */
[----:B------:R-:W-:Y:S02]  /*2750*/  FFMA R86, R42, R26, R41 ;  /* 0x0000001a2a567223 */ /* 0x000fe40000000029 */
[C---:B------:R-:W-:Y:S02]  /*2760*/  FFMA R95, R43.reuse, R23, R80 ;  /* 0x000000172b5f7223 */ /* 0x040fe40000000050 */
        /* <DEDUP_REMOVED lines=10> */
[C---:B------:R-:W-:Y:S01]  /*2810*/  FFMA R44, R46.reuse, R30, R17 ;  /* 0x0000001e2e2c7223 */ /* 0x040fe20000000011 */
[----:B------:R-:W-:Y:S01]  /*2820*/  LDS.128 R52, [R71.X4+UR5+0x60] ;  /* 0x0000600547347984 */ /* 0x000fe20008004c00 */
[C---:B------:R-:W-:Y:S01]  /*2830*/  FFMA R40, R46.reuse, R22, R37 ;  /* 0x000000162e287223 */ /* 0x040fe20000000025 */
[----:B------:R-:W-:Y:S01]  /*2840*/  FFMA R46, R46, R26, R45 ;  /* 0x0000001a2e2e7223 */ /* 0x000fe2000000002d */
[C---:B--2---:R-:W-:Y:S01]  /*2850*/  FFMA R20, R48.reuse, R20, R11 ;  /* 0x0000001430147223 */ /* 0x044fe2000000000b */
[C---:B------:R-:W-:Y:S01]  /*2860*/  FFMA R24, R48.reuse, R24, R9 ;  /* 0x0000001830187223 */ /* 0x040fe20000000009 */
[----:B------:R-:W1:Y:S01]  /*2870*/  LDS.128 R16, [R76+0x260] ;  /* 0x000260004c107984 */ /* 0x000e620000000c00 */
[C---:B------:R-:W-:Y:S01]  /*2880*/  FFMA R32, R48.reuse, R32, R15 ;  /* 0x0000002030207223 */ /* 0x040fe2000000000f */
[----:B------:R-:W-:Y:S01]  /*2890*/  FFMA R28, R48, R28, R13 ;  /* 0x0000001c301c7223 */ /* 0x000fe2000000000d */
[C---:B------:R-:W-:Y:S01]  /*28a0*/  FFMA R25, R49.reuse, R25, R24 ;  /* 0x0000001931197223 */ /* 0x040fe20000000018 */
[----:B------:R-:W2:Y:S01]  /*28b0*/  LDS.128 R8, [R76+0x160] ;  /* 0x000160004c087984 */ /* 0x000ea20000000c00 */
[C---:B------:R-:W-:Y:S01]  /*28c0*/  FFMA R21, R49.reuse, R21, R20 ;  /* 0x0000001531157223 */ /* 0x040fe20000000014 */
[C---:B------:R-:W-:Y:S01]  /*28d0*/  FFMA R29, R49.reuse, R29, R28 ;  /* 0x0000001d311d7223 */ /* 0x040fe2000000001c */
[C---:B------:R-:W-:Y:S01]  /*28e0*/  FFMA R26, R50.reuse, R26, R25 ;  /* 0x0000001a321a7223 */ /* 0x040fe20000000019 */
[----:B------:R-:W3:Y:S01]  /*28f0*/  LDS.128 R12, [R76+0x60] ;  /* 0x000060004c0c7984 */ /* 0x000ee20000000c00 */
[----:B------:R-:W-:Y:S01]  /*2900*/  FFMA R33, R49, R33, R32 ;  /* 0x0000002131217223 */ /* 0x000fe20000000020 */
[C---:B------:R-:W-:Y:S01]  /*2910*/  FFMA R30, R50.reuse, R30, R29 ;  /* 0x0000001e321e7223 */ /* 0x040fe2000000001d */
[C---:B------:R-:W-:Y:S01]  /*2920*/  FFMA R87, R43.reuse, R31, R84 ;  /* 0x0000001f2b577223 */ /* 0x040fe20000000054 */
[----:B------:R-:W-:Y:S01]  /*2930*/  FFMA R49, R43, R35, R82 ;  /* 0x000000232b317223 */ /* 0x000fe20000000052 */
[-C--:B------:R-:W-:Y:S01]  /*2940*/  FFMA R43, R47, R27.reuse, R46 ;  /* 0x0000001b2f2b7223 */ /* 0x080fe2000000002e */
[----:B------:R-:W-:Y:S01]  /*2950*/  FFMA R29, R51, R27, R26 ;  /* 0x0000001b331d7223 */ /* 0x000fe2000000001a */
[----:B------:R-:W4:Y:S01]  /*2960*/  LDS.128 R36, [R76+0x360] ;  /* 0x000360004c247984 */ /* 0x000f220000000c00 */
[C---:B------:R-:W-:Y:S01]  /*2970*/  FFMA R22, R50.reuse, R22, R21 ;  /* 0x0000001632167223 */ /* 0x040fe20000000015 */
[----:B------:R-:W-:Y:S01]  /*2980*/  FFMA R34, R50, R34, R33 ;  /* 0x0000002232227223 */ /* 0x000fe20000000021 */
[----:B------:R-:W-:Y:S01]  /*2990*/  FFMA R41, R47, R31, R44 ;  /* 0x0000001f2f297223 */ /* 0x000fe2000000002c */
[----:B------:R-:W4:Y:S01]  /*29a0*/  LDS.128 R24, [R71.X4+UR5+0x160] ;  /* 0x0001600547187984 */ /* 0x000f220008004c00 */
[----:B------:R-:W-:Y:S01]  /*29b0*/  FFMA R45, R51, R23, R22 ;  /* 0x00000017332d7223 */ /* 0x000fe20000000016 */
[C---:B------:R-:W-:Y:S01]  /*29c0*/  FFMA R33, R47.reuse, R35, R42 ;  /* 0x000000232f217223 */ /* 0x040fe2000000002a */
[----:B------:R-:W-:Y:S01]  /*29d0*/  FFMA R47, R47, R23, R40 ;  /* 0x000000172f2f7223 */ /* 0x000fe20000000028 */
[C---:B------:R-:W-:Y:S01]  /*29e0*/  FFMA R31, R51.reuse, R31, R30 ;  /* 0x0000001f331f7223 */ /* 0x040fe2000000001e */
[----:B------:R-:W-:Y:S01]  /*29f0*/  FFMA R35, R51, R35, R34 ;  /* 0x0000002333237223 */ /* 0x000fe20000000022 */
[C---:B-1----:R-:W-:Y:S01]  /*2a00*/  FFMA R28, R52.reuse, R16, R83 ;  /* 0x00000010341c7223 */ /* 0x042fe20000000053 */
[----:B--2---:R-:W-:-:S03]  /*2a10*/  FFMA R22, R52, R8, R81 ;  /* 0x0000000834167223 */ /* 0x004fc60000000051 */
[C---:B------:R-:W-:Y:S01]  /*2a20*/  FFMA R21, R53.reuse, R17, R28 ;  /* 0x0000001135157223 */ /* 0x040fe2000000001c */
[----:B---3--:R-:W-:Y:S01]  /*2a30*/  FFMA R20, R52, R12, R79 ;  /* 0x0000000c34147223 */ /* 0x008fe2000000004f */
[C---:B------:R-:W-:Y:S02]  /*2a40*/  FFMA R23, R53.reuse, R9, R22 ;  /* 0x0000000935177223 */ /* 0x040fe40000000016 */
[C---:B------:R-:W-:Y:S01]  /*2a50*/  FFMA R32, R54.reuse, R18, R21 ;  /* 0x0000001236207223 */ /* 0x040fe20000000015 */
[----:B------:R-:W-:Y:S01]  /*2a60*/  FFMA R51, R53, R13, R20 ;  /* 0x0000000d35337223 */ /* 0x000fe20000000014 */
[C---:B------:R-:W-:Y:S02]  /*2a70*/  FFMA R30, R54.reuse, R10, R23 ;  /* 0x0000000a361e7223 */ /* 0x040fe40000000017 */
[C---:B------:R-:W-:Y:S01]  /*2a80*/  FFMA R91, R55.reuse, R19, R32 ;  /* 0x00000013375b7223 */ /* 0x040fe20000000020 */
[----:B------:R-:W1:Y:S01]  /*2a90*/  LDS.128 R20, [R71.X4+UR5+0x260] ;  /* 0x0002600547147984 */ /* 0x000e620008004c00 */
[----:B------:R-:W-:Y:S01]  /*2aa0*/  FFMA R28, R54, R14, R51 ;  /* 0x0000000e361c7223 */ /* 0x000fe20000000033 */
[----:B------:R-:W-:Y:S01]  /*2ab0*/  FFMA R89, R55, R11, R30 ;  /* 0x0000000b37597223 */ /* 0x000fe2000000001e */
[----:B----4-:R-:W-:Y:S01]  /*2ac0*/  FFMA R52, R52, R36, R85 ;  /* 0x0000002434347223 */ /* 0x010fe20000000055 */
[C---:B------:R-:W-:Y:S01]  /*2ad0*/  FFMA R30, R24.reuse, R8, R49 ;  /* 0x00000008181e7223 */ /* 0x040fe20000000031 */
[----:B------:R-:W-:Y:S01]  /*2ae0*/  FFMA R32, R24, R16, R87 ;  /* 0x0000001018207223 */ /* 0x000fe20000000057 */
[----:B------:R-:W2:Y:S01]  /*2af0*/  LDS.128 R48, [R71.X4+UR5+0x360] ;  /* 0x0003600547307984 */ /* 0x000ea20008004c00 */
[----:B------:R-:W-:Y:S01]  /*2b00*/  FFMA R53, R53, R37, R52 ;  /* 0x0000002535357223 */ /* 0x000fe20000000034 */
[C---:B------:R-:W-:Y:S01]  /*2b10*/  FFMA R83, R25.reuse, R9, R30 ;  /* 0x0000000919537223 */ /* 0x040fe2000000001e */
[----:B------:R-:W-:-:S02]  /*2b20*/  FFMA R81, R25, R17, R32 ;  /* 0x0000001119517223 */ /* 0x000fc40000000020 */
[----:B------:R-:W-:Y:S01]  /*2b30*/  FFMA R54, R54, R38, R53 ;  /* 0x0000002636367223 */ /* 0x000fe20000000035 */
[C---:B------:R-:W-:Y:S01]  /*2b40*/  FFMA R53, R55.reuse, R15, R28 ;  /* 0x0000000f37357223 */ /* 0x040fe2000000001c */
[C---:B------:R-:W-:Y:S01]  /*2b50*/  FFMA R28, R24.reuse, R12, R95 ;  /* 0x0000000c181c7223 */ /* 0x040fe2000000005f */
[----:B------:R-:W-:Y:S01]  /*2b60*/  FFMA R24, R24, R36, R93 ;  /* 0x0000002418187223 */ /* 0x000fe2000000005d */
[----:B------:R-:W-:-:S03]  /*2b70*/  FFMA R55, R55, R39, R54 ;  /* 0x0000002737377223 */ /* 0x000fc60000000036 */
        /* <DEDUP_REMOVED lines=28> */
[C---:B------:R-:W-:Y:S01]  /*2d40*/  FFMA R8, R48.reuse, R8, R35 ;  /* 0x0000000830087223 */ /* 0x040fe20000000023 */
[----:B------:R-:W-:Y:S01]  /*2d50*/  LDS.128 R40, [R71.X4+UR5+0x70] ;  /* 0x0000700547287984 */ /* 0x000fe20008004c00 */
[----:B------:R-:W-:Y:S01]  /*2d60*/  FFMA R12, R48, R12, R45 ;  /* 0x0000000c300c7223 */ /* 0x000fe2000000002d */
[C---:B------:R-:W-:Y:S01]  /*2d70*/  FFMA R17, R49.reuse, R17, R16 ;  /* 0x0000001131117223 */ /* 0x040fe20000000010 */
        /* <DEDUP_REMOVED lines=13> */
[----:B------:R-:W4:Y:S01]  /*2e50*/  LDS.128 R32, [R76+0x370] ;  /* 0x000370004c207984 */ /* 0x000f220000000c00 */
[----:B------:R-:W-:-:S03]  /*2e60*/  FFMA R39, R51, R39, R38 ;  /* 0x0000002733277223 */ /* 0x000fc60000000026 */
[----:B------:R-:W4:Y:S04]  /*2e70*/  LDS.128 R44, [R71.X4+UR5+0x170] ;  /* 0x00017005472c7984 */ /* 0x000f280008004c00 */
[----:B------:R-:W-:Y:S01]  /*2e80*/  LDS.128 R48, [R71.X4+UR5+0x370] ;  /* 0x0003700547307984 */ /* 0x000fe20008004c00 */
[C---:B-1----:R-:W-:Y:S01]  /*2e90*/  FFMA R10, R40.reuse, R24, R89 ;  /* 0x00000018280a7223 */ /* 0x042fe20000000059 */
[----:B--2---:R-:W-:-:S03]  /*2ea0*/  FFMA R12, R40, R28, R91 ;  /* 0x0000001c280c7223 */ /* 0x004fc6000000005b */
[C---:B------:R-:W-:Y:S01]  /*2eb0*/  FFMA R13, R41.reuse, R25, R10 ;  /* 0x00000019290d7223 */ /* 0x040fe2000000000a */
[----:B---3--:R-:W-:Y:S01]  /*2ec0*/  FFMA R8, R40, R20, R53 ;  /* 0x0000001428087223 */ /* 0x008fe20000000035 */
[C---:B------:R-:W-:Y:S02]  /*2ed0*/  FFMA R9, R41.reuse, R29, R12 ;  /* 0x0000001d29097223 */ /* 0x040fe4000000000c */
[----:B------:R-:W-:Y:S01]  /*2ee0*/  FFMA R12, R42, R26, R13 ;  /* 0x0000001a2a0c7223 */ /* 0x000fe2000000000d */
[----:B----4-:R-:W-:Y:S01]  /*2ef0*/  FFMA R40, R40, R32, R55 ;  /* 0x0000002028287223 */ /* 0x010fe20000000037 */
[----:B------:R-:W-:Y:S01]  /*2f00*/  FFMA R17, R41, R21, R8 ;  /* 0x0000001529117223 */ /* 0x000fe20000000008 */
[----:B------:R-:W1:Y:S01]  /*2f10*/  LDS.128 R52, [R71.X4+UR5+0x270] ;  /* 0x0002700547347984 */ /* 0x000e620008004c00 */
[----:B------:R-:W-:Y:S01]  /*2f20*/  FFMA R10, R42, R30, R9 ;  /* 0x0000001e2a0a7223 */ /* 0x000fe20000000009 */
[C---:B------:R-:W-:Y:S01]  /*2f30*/  FFMA R16, R44.reuse, R28, R87 ;  /* 0x0000001c2c107223 */ /* 0x040fe20000000057 */
[C---:B------:R-:W-:Y:S01]  /*2f40*/  FFMA R18, R44.reuse, R32, R97 ;  /* 0x000000202c127223 */ /* 0x040fe20000000061 */
[C---:B------:R-:W-:Y:S01]  /*2f50*/  FFMA R14, R44.reuse, R24, R85 ;  /* 0x000000182c0e7223 */ /* 0x040fe20000000055 */
[----:B------:R-:W-:Y:S01]  /*2f60*/  FFMA R44, R44, R20, R95 ;  /* 0x000000142c2c7223 */ /* 0x000fe2000000005f */
[----:B------:R-:W-:Y:S01]  /*2f70*/  FFMA R8, R42, R22, R17 ;  /* 0x000000162a087223 */ /* 0x000fe20000000011 */
[----:B------:R-:W-:Y:S01]  /*2f80*/  FFMA R13, R45, R29, R16 ;  /* 0x0000001d2d0d7223 */ /* 0x000fe20000000010 */
[----:B------:R-:W-:Y:S01]  /*2f90*/  FFMA R87, R43, R31, R10 ;  /* 0x0000001f2b577223 */ /* 0x000fe2000000000a */
[----:B------:R-:W-:Y:S01]  /*2fa0*/  FFMA R41, R41, R33, R40 ;  /* 0x0000002129297223 */ /* 0x000fe20000000028 */
[C---:B------:R-:W-:Y:S01]  /*2fb0*/  FFMA R17, R45.reuse, R25, R14 ;  /* 0x000000192d117223 */ /* 0x040fe2000000000e */
[C---:B------:R-:W-:Y:S01]  /*2fc0*/  FFMA R37, R45.reuse, R21, R44 ;  /* 0x000000152d257223 */ /* 0x040fe2000000002c */
[----:B------:R-:W-:Y:S01]  /*2fd0*/  FFMA R9, R45, R33, R18 ;  /* 0x000000212d097223 */ /* 0x000fe20000000012 */
[C---:B------:R-:W-:Y:S01]  /*2fe0*/  FFMA R85, R43.reuse, R27, R12 ;  /* 0x0000001b2b557223 */ /* 0x040fe2000000000c */
[C---:B------:R-:W-:Y:S01]  /*2ff0*/  FFMA R45, R43.reuse, R23, R8 ;  /* 0x000000172b2d7223 */ /* 0x040fe20000000008 */
[----:B------:R-:W-:Y:S01]  /*3000*/  FFMA R44, R46, R30, R13 ;  /* 0x0000001e2e2c7223 */ /* 0x000fe2000000000d */
[----:B------:R-:W-:Y:S01]  /*3010*/  FFMA R42, R42, R34, R41 ;  /* 0x000000222a2a7223 */ /* 0x000fe20000000029 */
[C---:B------:R-:W-:Y:S01]  /*3020*/  FFMA R82, R46.reuse, R22, R37 ;  /* 0x000000162e527223 */ /* 0x040fe20000000025 */
[C---:B------:R-:W-:Y:S01]  /*3030*/  FFMA R80, R46.reuse, R26, R17 ;  /* 0x0000001a2e507223 */ /* 0x040fe20000000011 */
[----:B------:R-:W-:Y:S01]  /*3040*/  FFMA R46, R46, R34, R9 ;  /* 0x000000222e2e7223 */ /* 0x000fe20000000009 */
[----:B------:R-:W-:Y:S01]  /*3050*/  FFMA R89, R43, R35, R42 ;  /* 0x000000232b597223 */ /* 0x000fe2000000002a */
[C---:B------:R-:W-:Y:S01]  /*3060*/  FFMA R97, R47.reuse, R23, R82 ;  /* 0x000000172f617223 */ /* 0x040fe20000000052 */
[----:B------:R-:W-:Y:S01]  /*3070*/  LDS.128 R40, [R71.X4+UR5+0x80] ;  /* 0x0000800547287984 */ /* 0x000fe20008004c00 */
        /* <DEDUP_REMOVED lines=10> */
[----:B------:R-:W-:Y:S01]  /*3120*/  FFMA R53, R53, R33, R52 ;  /* 0x0000002135357223 */ /* 0x000fe20000000034 */
[----:B------:R-:W1:Y:S01]  /*3130*/  LDS.128 R12, [R76+0x180] ;  /* 0x000180004c0c7984 */ /* 0x000e620000000c00 */
[----:B------:R-:W-:Y:S01]  /*3140*/  FFMA R52, R54, R30, R9 ;  /* 0x0000001e36347223 */ /* 0x000fe20000000009 */
[----:B------:R-:W-:Y:S01]  /*3150*/  FFMA R24, R48, R24, R11 ;  /* 0x0000001830187223 */ /* 0x000fe2000000000b */
[----:B------:R-:W-:Y:S01]  /*3160*/  FFMA R86, R54, R22, R17 ;  /* 0x0000001636567223 */ /* 0x000fe20000000011 */
[C---:B------:R-:W-:Y:S01]  /*3170*/  FFMA R28, R48.reuse, R28, R19 ;  /* 0x0000001c301c7223 */ /* 0x040fe20000000013 */
[----:B------:R-:W2:Y:S01]  /*3180*/  LDS.128 R8, [R76+0x80] ;  /* 0x000080004c087984 */ /* 0x000ea20000000c00 */
[C---:B------:R-:W-:Y:S01]  /*3190*/  FFMA R25, R49.reuse, R25, R24 ;  /* 0x0000001931197223 */ /* 0x040fe20000000018 */
[----:B------:R-:W-:Y:S01]  /*31a0*/  FFMA R32, R48, R32, R39 ;  /* 0x0000002030207223 */ /* 0x000fe20000000027 */
[----:B------:R-:W-:Y:S01]  /*31b0*/  FFMA R29, R49, R29, R28 ;  /* 0x0000001d311d7223 */ /* 0x000fe2000000001c */
[----:B------:R-:W3:Y:S01]  /*31c0*/  LDS.128 R16, [R76+0x280] ;  /* 0x000280004c107984 */ /* 0x000ee20000000c00 */
[----:B------:R-:W-:Y:S01]  /*31d0*/  FFMA R54, R54, R34, R53 ;  /* 0x0000002236367223 */ /* 0x000fe20000000035 */
[C---:B------:R-:W-:Y:S01]  /*31e0*/  FFMA R26, R50.reuse, R26, R25 ;  /* 0x0000001a321a7223 */ /* 0x040fe20000000019 */
[C---:B------:R-:W-:Y:S01]  /*31f0*/  FFMA R30, R50.reuse, R30, R29 ;  /* 0x0000001e321e7223 */ /* 0x040fe2000000001d */
[----:B------:R-:W4:Y:S01]  /*3200*/  LDS.128 R36, [R76+0x380] ;  /* 0x000380004c247984 */ /* 0x000f220000000c00 */
[C---:B------:R-:W-:Y:S01]  /*3210*/  FFMA R25, R47.reuse, R35, R46 ;  /* 0x000000232f197223 */ /* 0x040fe2000000002e */
[-C--:B------:R-:W-:Y:S01]  /*3220*/  FFMA R53, R47, R31.reuse, R44 ;  /* 0x0000001f2f357223 */ /* 0x080fe2000000002c */
[-C--:B------:R-:W-:Y:S01]  /*3230*/  FFMA R47, R55, R31.reuse, R52 ;  /* 0x0000001f372f7223 */ /* 0x080fe20000000034 */
[----:B------:R-:W-:Y:S01]  /*3240*/  FFMA R93, R51, R31, R30 ;  /* 0x0000001f335d7223 */ /* 0x000fe2000000001e */
[C---:B------:R-:W-:Y:S01]  /*3250*/  FFMA R33, R49.reuse, R33, R32 ;  /* 0x0000002131217223 */ /* 0x040fe20000000020 */
[----:B------:R-:W4:Y:S01]  /*3260*/  LDS.128 R28, [R71.X4+UR5+0x180] ;  /* 0x00018005471c7984 */ /* 0x000f220008004c00 */
[----:B------:R-:W-:Y:S01]  /*3270*/  FFMA R21, R49, R21, R20 ;  /* 0x0000001531157223 */ /* 0x000fe20000000014 */
[----:B------:R-:W-:Y:S01]  /*3280*/  FFMA R95, R51, R27, R26 ;  /* 0x0000001b335f7223 */ /* 0x000fe2000000001a */
[C---:B------:R-:W-:Y:S01]  /*3290*/  FFMA R34, R50.reuse, R34, R33 ;  /* 0x0000002232227223 */ /* 0x040fe20000000021 */
[C---:B------:R-:W-:Y:S01]  /*32a0*/  FFMA R33, R55.reuse, R35, R54 ;  /* 0x0000002337217223 */ /* 0x040fe20000000036 */
[----:B------:R-:W-:Y:S01]  /*32b0*/  FFMA R22, R50, R22, R21 ;  /* 0x0000001632167223 */ /* 0x000fe20000000015 */
[----:B------:R-:W-:Y:S01]  /*32c0*/  FFMA R49, R55, R27, R84 ;  /* 0x0000001b37317223 */ /* 0x000fe20000000054 */
[----:B------:R-:W-:Y:S01]  /*32d0*/  FFMA R35, R51, R35, R34 ;  /* 0x0000002333237223 */ /* 0x000fe20000000022 */
[-C--:B------:R-:W-:Y:S01]  /*32e0*/  FFMA R55, R55, R23.reuse, R86 ;  /* 0x0000001737377223 */ /* 0x080fe20000000056 */
[----:B------:R-:W-:Y:S01]  /*32f0*/  FFMA R51, R51, R23, R22 ;  /* 0x0000001733337223 */ /* 0x000fe20000000016 */
[----:B-1----:R-:W-:-:S04]  /*3300*/  FFMA R22, R40, R12, R85 ;  /* 0x0000000c28167223 */ /* 0x002fc80000000055 */
[----:B------:R-:W-:Y:S01]  /*3310*/  FFMA R23, R41, R13, R22 ;  /* 0x0000000d29177223 */ /* 0x000fe20000000016 */
[C---:B--2---:R-:W-:Y:S01]  /*3320*/  FFMA R20, R40.reuse, R8, R45 ;  /* 0x0000000828147223 */ /* 0x044fe2000000002d */
[----:B---3--:R-:W-:-:S03]  /*3330*/  FFMA R24, R40, R16, R87 ;  /* 0x0000001028187223 */ /* 0x008fc60000000057 */
[C---:B------:R-:W-:Y:S01]  /*3340*/  FFMA R27, R41.reuse, R9, R20 ;  /* 0x00000009291b7223 */ /* 0x040fe20000000014 */
[----:B------:R-:W-:Y:S01]  /*3350*/  FFMA R20, R42, R14, R23 ;  /* 0x0000000e2a147223 */ /* 0x000fe20000000017 */
[----:B------:R-:W-:Y:S01]  /*3360*/  FFMA R21, R41, R17, R24 ;  /* 0x0000001129157223 */ /* 0x000fe20000000018 */
[----:B----4-:R-:W-:Y:S02]  /*3370*/  FFMA R40, R40, R36, R89 ;  /* 0x0000002428287223 */ /* 0x010fe40000000059 */
[----:B------:R-:W-:Y:S01]  /*3380*/  FFMA R81, R43, R15, R20 ;  /* 0x0000000f2b517223 */ /* 0x000fe20000000014 */
[C---:B------:R-:W-:Y:S01]  /*3390*/  FFMA R24, R42.reuse, R10, R27 ;  /* 0x0000000a2a187223 */ /* 0x040fe2000000001b */
[----:B------:R-:W-:Y:S01]  /*33a0*/  FFMA R26, R42, R18, R21 ;  /* 0x000000122a1a7223 */ /* 0x000fe20000000015 */
[----:B------:R-:W-:Y:S01]  /*33b0*/  FFMA R41, R41, R37, R40 ;  /* 0x0000002529297223 */ /* 0x000fe20000000028 */
[----:B------:R-:W1:Y:S01]  /*33c0*/  LDS.128 R20, [R71.X4+UR5+0x280] ;  /* 0x0002800547147984 */ /* 0x000e620008004c00 */
[C---:B------:R-:W-:Y:S01]  /*33d0*/  FFMA R32, R28.reuse, R8, R97 ;  /* 0x000000081c207223 */ /* 0x040fe20000000061 */
[C---:B------:R-:W-:Y:S01]  /*33e0*/  FFMA R34, R28.reuse, R12, R91 ;  /* 0x0000000c1c227223 */ /* 0x040fe2000000005b */
[C---:B------:R-:W-:Y:S01]  /*33f0*/  FFMA R40, R28.reuse, R16, R53 ;  /* 0x000000101c287223 */ /* 0x040fe20000000035 */
[C---:B------:R-:W-:Y:S01]  /*3400*/  FFMA R83, R43.reuse, R19, R26 ;  /* 0x000000132b537223 */ /* 0x040fe2000000001a */
[----:B------:R-:W-:Y:S01]  /*3410*/  FFMA R79, R43, R11, R24 ;  /* 0x0000000b2b4f7223 */ /* 0x000fe20000000018 */
[----:B------:R-:W-:Y:S01]  /*3420*/  FFMA R28, R28, R36, R25 ;  /* 0x000000241c1c7223 */ /* 0x000fe20000000019 */
[----:B------:R-:W-:Y:S01]  /*3430*/  FFMA R42, R42, R38, R41 ;  /* 0x000000262a2a7223 */ /* 0x000fe20000000029 */
[----:B------:R-:W2:Y:S01]  /*3440*/  LDS.128 R24, [R71.X4+UR5+0x380] ;  /* 0x0003800547187984 */ /* 0x000ea20008004c00 */
[C---:B------:R-:W-:Y:S01]  /*3450*/  FFMA R45, R29.reuse, R9, R32 ;  /* 0x000000091d2d7223 */ /* 0x040fe20000000020 */
[----:B------:R-:W-:Y:S01]  /*3460*/  FFMA R41, R29, R17, R40 ;  /* 0x000000111d297223 */ /* 0x000fe20000000028 */
[----:B------:R-:W-:Y:S01]  /*3470*/  FFMA R85, R43, R39, R42 ;  /* 0x000000272b557223 */ /* 0x000fe2000000002a */
[C---:B------:R-:W-:Y:S01]  /*3480*/  FFMA R43, R29.reuse, R13, R34 ;  /* 0x0000000d1d2b7223 */ /* 0x040fe20000000022 */
[----:B------:R-:W-:Y:S01]  /*3490*/  FFMA R29, R29, R37, R28 ;  /* 0x000000251d1d7223 */ /* 0x000fe2000000001c */
[C---:B------:R-:W-:Y:S01]  /*34a0*/  FFMA R28, R30.reuse, R18, R41 ;  /* 0x000000121e1c7223 */ /* 0x040fe20000000029 */
[C---:B------:R-:W-:Y:S01]  /*34b0*/  FFMA R82, R30.reuse, R10, R45 ;  /* 0x0000000a1e527223 */ /* 0x040fe2000000002d */
[C---:B------:R-:W-:Y:S01]  /*34c0*/  FFMA R80, R30.reuse, R14, R43 ;  /* 0x0000000e1e507223 */ /* 0x040fe2000000002b */
        /* <DEDUP_REMOVED lines=10> */
[----:B------:R-:W-:Y:S01]  /*3570*/  LDS.128 R52, [R71.X4+UR5+0x90] ;  /* 0x0000900547347984 */ /* 0x000fe20008004c00 */
[C---:B--2---:R-:W-:Y:S01]  /*3580*/  FFMA R8, R24.reuse, R8, R51 ;  /* 0x0000000818087223 */ /* 0x044fe20000000033 */
[C---:B------:R-:W-:Y:S01]  /*3590*/  FFMA R12, R24.reuse, R12, R95 ;  /* 0x0000000c180c7223 */ /* 0x040fe2000000005f */
[----:B------:R-:W-:Y:S01]  /*35a0*/  FFMA R16, R24, R16, R93 ;  /* 0x0000001018107223 */ /* 0x000fe2000000005d */
[----:B------:R-:W-:Y:S01]  /*35b0*/  FFMA R84, R22, R14, R33 ;  /* 0x0000000e16547223 */ /* 0x000fe20000000021 */
[----:B------:R-:W-:Y:S01]  /*35c0*/  FFMA R24, R24, R36, R35 ;  /* 0x0000002418187223 */ /* 0x000fe20000000023 */
[C---:B------:R-:W-:Y:S01]  /*35d0*/  FFMA R86, R22.reuse, R10, R41 ;  /* 0x0000000a16567223 */ /* 0x040fe20000000029 */
[----:B------:R-:W1:Y:S01]  /*35e0*/  LDS.128 R48, [R76+0x190] ;  /* 0x000190004c307984 */ /* 0x000e620000000c00 */
[----:B------:R-:W-:Y:S01]  /*35f0*/  FFMA R21, R21, R37, R20 ;  /* 0x0000002515157223 */ /* 0x000fe20000000014 */
[C---:B------:R-:W-:Y:S01]  /*3600*/  FFMA R9, R25.reuse, R9, R8 ;  /* 0x0000000919097223 */ /* 0x040fe20000000008 */
[C---:B------:R-:W-:Y:S01]  /*3610*/  FFMA R20, R22.reuse, R18, R29 ;  /* 0x0000001216147223 */ /* 0x040fe2000000001d */
[----:B------:R-:W2:Y:S01]  /*3620*/  LDS.128 R44, [R76+0x290] ;  /* 0x000290004c2c7984 */ /* 0x000ea20000000c00 */
[C---:B------:R-:W-:Y:S01]  /*3630*/  FFMA R13, R25.reuse, R13, R12 ;  /* 0x0000000d190d7223 */ /* 0x040fe2000000000c */
[----:B------:R-:W-:Y:S01]  /*3640*/  FFMA R22, R22, R38, R21 ;  /* 0x0000002616167223 */ /* 0x000fe20000000015 */
[C---:B------:R-:W-:Y:S01]  /*3650*/  FFMA R17, R25.reuse, R17, R16 ;  /* 0x0000001119117223 */ /* 0x040fe20000000010 */
[----:B------:R-:W3:Y:S01]  /*3660*/  LDS.128 R32, [R76+0x90] ;  /* 0x000090004c207984 */ /* 0x000ee20000000c00 */
[----:B------:R-:W-:Y:S01]  /*3670*/  FFMA R25, R25, R37, R24 ;  /* 0x0000002519197223 */ /* 0x000fe20000000018 */
[C---:B------:R-:W-:Y:S01]  /*3680*/  FFMA R10, R26.reuse, R10, R9 ;  /* 0x0000000a1a0a7223 */ /* 0x040fe20000000009 */
[C---:B------:R-:W-:Y:S01]  /*3690*/  FFMA R14, R26.reuse, R14, R13 ;  /* 0x0000000e1a0e7223 */ /* 0x040fe2000000000d */
[----:B------:R-:W4:Y:S01]  /*36a0*/  LDS.128 R40, [R76+0x390] ;  /* 0x000390004c287984 */ /* 0x000f220000000c00 */
[C---:B------:R-:W-:Y:S01]  /*36b0*/  FFMA R9, R23.reuse, R39, R22 ;  /* 0x0000002717097223 */ /* 0x040fe20000000016 */
[C---:B------:R-:W-:Y:S01]  /*36c0*/  FFMA R13, R23.reuse, R19, R20 ;  /* 0x00000013170d7223 */ /* 0x040fe20000000014 */
[C---:B------:R-:W-:Y:S01]  /*36d0*/  FFMA R21, R23.reuse, R15, R84 ;  /* 0x0000000f17157223 */ /* 0x040fe20000000054 */
[C---:B------:R-:W-:Y:S01]  /*36e0*/  FFMA R18, R26.reuse, R18, R17 ;  /* 0x000000121a127223 */ /* 0x040fe20000000011 */
[-C--:B------:R-:W-:Y:S01]  /*36f0*/  FFMA R23, R23, R11.reuse, R86 ;  /* 0x0000000b17177223 */ /* 0x080fe20000000056 */
[----:B------:R-:W-:Y:S01]  /*3700*/  FFMA R26, R26, R38, R25 ;  /* 0x000000261a1a7223 */ /* 0x000fe20000000019 */
[----:B------:R-:W-:Y:S01]  /*3710*/  FFMA R11, R27, R11, R10 ;  /* 0x0000000b1b0b7223 */ /* 0x000fe2000000000a */
[C---:B------:R-:W-:Y:S01]  /*3720*/  FFMA R25, R31.reuse, R39, R30 ;  /* 0x000000271f197223 */ /* 0x040fe2000000001e */
[----:B------:R-:W-:Y:S01]  /*3730*/  FFMA R29, R31, R19, R28 ;  /* 0x000000131f1d7223 */ /* 0x000fe2000000001c */
[C---:B------:R-:W-:Y:S01]  /*3740*/  FFMA R31, R27.reuse, R39, R26 ;  /* 0x000000271b1f7223 */ /* 0x040fe2000000001a */
[C---:B------:R-:W-:Y:S01]  /*3750*/  FFMA R89, R27.reuse, R19, R18 ;  /* 0x000000131b597223 */ /* 0x040fe20000000012 */
[----:B------:R-:W-:Y:S01]  /*3760*/  FFMA R15, R27, R15, R14 ;  /* 0x0000000f1b0f7223 */ /* 0x000fe2000000000e */
        /* <DEDUP_REMOVED lines=9> */
[C---:B------:R-:W-:Y:S01]  /*3800*/  FFMA R12, R54.reuse, R46, R27 ;  /* 0x0000002e360c7223 */ /* 0x040fe2000000001b */
[----:B------:R-:W-:Y:S01]  /*3810*/  FFMA R81, R55, R51, R10 ;  /* 0x0000003337517223 */ /* 0x000fe2000000000a */
[----:B------:R-:W-:Y:S01]  /*3820*/  FFMA R53, R53, R41, R52 ;  /* 0x0000002935357223 */ /* 0x000fe20000000034 */
[C---:B------:R-:W-:Y:S01]  /*3830*/  FFMA R8, R54.reuse, R34, R39 ;  /* 0x0000002236087223 */ /* 0x040fe20000000027 */
[C---:B------:R-:W-:Y:S01]  /*3840*/  FFMA R83, R55.reuse, R47, R12 ;  /* 0x0000002f37537223 */ /* 0x040fe2000000000c */
[----:B------:R-:W1:Y:S01]  /*3850*/  LDS.128 R36, [R71.X4+UR5+0x290] ;  /* 0x0002900547247984 */ /* 0x000e620008004c00 */
[----:B------:R-:W-:Y:S01]  /*3860*/  FFMA R54, R54, R42, R53 ;  /* 0x0000002a36367223 */ /* 0x000fe20000000035 */
[----:B------:R-:W-:-:S03]  /*3870*/  FFMA R79, R55, R35, R8 ;  /* 0x00000023374f7223 */ /* 0x000fc60000000008 */
[----:B------:R-:W-:Y:S01]  /*3880*/  FFMA R85, R55, R43, R54 ;  /* 0x0000002b37557223 */ /* 0x000fe20000000036 */
[C---:B------:R-:W-:Y:S01]  /*3890*/  FFMA R12, R16.reuse, R44, R29 ;  /* 0x0000002c100c7223 */ /* 0x040fe2000000001d */
[----:B------:R-:W2:Y:S01]  /*38a0*/  LDS.128 R52, [R71.X4+UR5+0x390] ;  /* 0x0003900547347984 */ /* 0x000ea20008004c00 */
        /* <DEDUP_REMOVED lines=11> */
[----:B------:R-:W-:Y:S01]  /*3960*/  LDS.128 R24, [R76+0x1a0] ;  /* 0x0001a0004c187984 */ /* 0x000fe20000000c00 */
[C---:B-1----:R-:W-:Y:S01]  /*3970*/  FFMA R12, R36.reuse, R44, R13 ;  /* 0x0000002c240c7223 */ /* 0x042fe2000000000d */
[C---:B------:R-:W-:Y:S01]  /*3980*/  FFMA R8, R36.reuse, R32, R23 ;  /* 0x0000002024087223 */ /* 0x040fe20000000017 */
[C---:B------:R-:W-:Y:S01]  /*3990*/  FFMA R10, R36.reuse, R48, R21 ;  /* 0x00000030240a7223 */ /* 0x040fe20000000015 */
[----:B------:R-:W-:Y:S01]  /*39a0*/  FFMA R36, R36, R40, R9 ;  /* 0x0000002824247223 */ /* 0x000fe20000000009 */
[C---:B------:R-:W-:Y:S01]  /*39b0*/  FFMA R9, R37.reuse, R45, R12 ;  /* 0x0000002d25097223 */ /* 0x040fe2000000000c */
[C---:B------:R-:W-:Y:S01]  /*39c0*/  FFMA R17, R37.reuse, R33, R8 ;  /* 0x0000002125117223 */ /* 0x040fe20000000008 */
[C---:B------:R-:W-:Y:S01]  /*39d0*/  FFMA R13, R37.reuse, R49, R10 ;  /* 0x00000031250d7223 */ /* 0x040fe2000000000a */
[C---:B--2---:R-:W-:Y:S01]  /*39e0*/  FFMA R32, R52.reuse, R32, R11 ;  /* 0x0000002034207223 */ /* 0x044fe2000000000b */
[C---:B------:R-:W-:Y:S01]  /*39f0*/  FFMA R48, R52.reuse, R48, R15 ;  /* 0x0000003034307223 */ /* 0x040fe2000000000f */
[C---:B------:R-:W-:Y:S01]  /*3a00*/  FFMA R44, R52.reuse, R44, R89 ;  /* 0x0000002c342c7223 */ /* 0x040fe20000000059 */
[----:B------:R-:W-:Y:S01]  /*3a10*/  FFMA R40, R52, R40, R31 ;  /* 0x0000002834287223 */ /* 0x000fe2000000001f */
[----:B------:R-:W-:Y:S01]  /*3a20*/  FFMA R37, R37, R41, R36 ;  /* 0x0000002925257223 */ /* 0x000fe20000000024 */
[C---:B------:R-:W-:Y:S01]  /*3a30*/  FFMA R36, R38.reuse, R46, R9 ;  /* 0x0000002e26247223 */ /* 0x040fe20000000009 */
[C---:B------:R-:W-:Y:S01]  /*3a40*/  FFMA R33, R53.reuse, R33, R32 ;  /* 0x0000002135217223 */ /* 0x040fe20000000020 */
[C---:B------:R-:W-:Y:S01]  /*3a50*/  FFMA R49, R53.reuse, R49, R48 ;  /* 0x0000003135317223 */ /* 0x040fe20000000030 */
[C---:B------:R-:W-:Y:S01]  /*3a60*/  FFMA R45, R53.reuse, R45, R44 ;  /* 0x0000002d352d7223 */ /* 0x040fe2000000002c */
[----:B------:R-:W-:Y:S01]  /*3a70*/  FFMA R41, R53, R41, R40 ;  /* 0x0000002935297223 */ /* 0x000fe20000000028 */
[----:B------:R-:W1:Y:S01]  /*3a80*/  LDS.128 R8, [R71.X4+UR5+0xa0] ;  /* 0x0000a00547087984 */ /* 0x000e620008004c00 */
[C---:B------:R-:W-:Y:S01]  /*3a90*/  FFMA R86, R38.reuse, R34, R17 ;  /* 0x0000002226567223 */ /* 0x040fe20000000011 */
[C---:B------:R-:W-:Y:S01]  /*3aa0*/  FFMA R84, R38.reuse, R50, R13 ;  /* 0x0000003226547223 */ /* 0x040fe2000000000d */
[----:B------:R-:W-:Y:S01]  /*3ab0*/  FFMA R38, R38, R42, R37 ;  /* 0x0000002a26267223 */ /* 0x000fe20000000025 */
[----:B------:R-:W2:Y:S01]  /*3ac0*/  LDS.128 R28, [R76+0xa0] ;  /* 0x0000a0004c1c7984 */ /* 0x000ea20000000c00 */
[C---:B------:R-:W-:Y:S01]  /*3ad0*/  FFMA R34, R54.reuse, R34, R33 ;  /* 0x0000002236227223 */ /* 0x040fe20000000021 */
[C---:B------:R-:W-:Y:S01]  /*3ae0*/  FFMA R50, R54.reuse, R50, R49 ;  /* 0x0000003236327223 */ /* 0x040fe20000000031 */
[C---:B------:R-:W-:Y:S01]  /*3af0*/  FFMA R46, R54.reuse, R46, R45 ;  /* 0x0000002e362e7223 */ /* 0x040fe2000000002d */
[----:B------:R-:W-:Y:S01]  /*3b00*/  FFMA R42, R54, R42, R41 ;  /* 0x0000002a362a7223 */ /* 0x000fe20000000029 */
[----:B------:R-:W3:Y:S01]  /*3b10*/  LDS.128 R20, [R76+0x2a0] ;  /* 0x0002a0004c147984 */ /* 0x000ee20000000c00 */
[C---:B------:R-:W-:Y:S01]  /*3b20*/  FFMA R33, R19.reuse, R43, R18 ;  /* 0x0000002b13217223 */ /* 0x040fe20000000012 */
[C---:B------:R-:W-:Y:S01]  /*3b30*/  FFMA R41, R19.reuse, R47, R16 ;  /* 0x0000002f13297223 */ /* 0x040fe20000000010 */
[C---:B------:R-:W-:Y:S01]  /*3b40*/  FFMA R45, R19.reuse, R51, R80 ;  /* 0x00000033132d7223 */ /* 0x040fe20000000050 */
[----:B------:R-:W-:Y:S01]  /*3b50*/  FFMA R49, R19, R35, R82 ;  /* 0x0000002313317223 */ /* 0x000fe20000000052 */
[----:B------:R-:W4:Y:S01]  /*3b60*/  LDS.128 R12, [R76+0x3a0] ;  /* 0x0003a0004c0c7984 */ /* 0x000f220000000c00 */
[C---:B------:R-:W-:Y:S01]  /*3b70*/  FFMA R53, R39.reuse, R43, R38 ;  /* 0x0000002b27357223 */ /* 0x040fe20000000026 */
[C---:B------:R-:W-:Y:S01]  /*3b80*/  FFMA R87, R39.reuse, R47, R36 ;  /* 0x0000002f27577223 */ /* 0x040fe20000000024 */
[----:B------:R-:W-:Y:S01]  /*3b90*/  FFMA R89, R39, R51, R84 ;  /* 0x0000003327597223 */ /* 0x000fe20000000054 */
[----:B------:R-:W4:Y:S01]  /*3ba0*/  LDS.128 R16, [R71.X4+UR5+0x1a0] ;  /* 0x0001a00547107984 */ /* 0x000f220008004c00 */
[C---:B------:R-:W-:Y:S01]  /*3bb0*/  FFMA R43, R55.reuse, R43, R42 ;  /* 0x0000002b372b7223 */ /* 0x040fe2000000002a */
[C---:B------:R-:W-:Y:S01]  /*3bc0*/  FFMA R47, R55.reuse, R47, R46 ;  /* 0x0000002f372f7223 */ /* 0x040fe2000000002e */
[C---:B------:R-:W-:Y:S01]  /*3bd0*/  FFMA R51, R55.reuse, R51, R50 ;  /* 0x0000003337337223 */ /* 0x040fe20000000032 */
[-C--:B------:R-:W-:Y:S01]  /*3be0*/  FFMA R55, R55, R35.reuse, R34 ;  /* 0x0000002337377223 */ /* 0x080fe20000000022 */
[----:B------:R-:W-:-:S02]  /*3bf0*/  FFMA R91, R39, R35, R86 ;  /* 0x00000023275b7223 */ /* 0x000fc40000000056 */
[----:B------:R-:W4:Y:S01]  /*3c00*/  LDS.128 R36, [R71.X4+UR5+0x2a0] ;  /* 0x0002a00547247984 */ /* 0x000f220008004c00 */
[C---:B-1----:R-:W-:Y:S01]  /*3c10*/  FFMA R34, R8.reuse, R24, R81 ;  /* 0x0000001808227223 */ /* 0x042fe20000000051 */
[----:B--2---:R-:W-:-:S03]  /*3c20*/  FFMA R32, R8, R28, R79 ;  /* 0x0000001c08207223 */ /* 0x004fc6000000004f */
[C---:B------:R-:W-:Y:S01]  /*3c30*/  FFMA R81, R9.reuse, R25, R34 ;  /* 0x0000001909517223 */ /* 0x040fe20000000022 */
[C---:B------:R-:W-:Y:S01]  /*3c40*/  FFMA R79, R9.reuse, R29, R32 ;  /* 0x0000001d094f7223 */ /* 0x040fe20000000020 */
[----:B---3--:R-:W-:Y:S02]  /*3c50*/  FFMA R40, R8, R20, R83 ;  /* 0x0000001408287223 */ /* 0x008fe40000000053 */
[C---:B------:R-:W-:Y:S01]  /*3c60*/  FFMA R44, R10.reuse, R26, R81 ;  /* 0x0000001a0a2c7223 */ /* 0x040fe20000000051 */
[----:B------:R-:W-:Y:S01]  /*3c70*/  FFMA R42, R10, R30, R79 ;  /* 0x0000001e0a2a7223 */ /* 0x000fe2000000004f */
[----:B------:R-:W-:Y:S01]  /*3c80*/  FFMA R83, R9, R21, R40 ;  /* 0x0000001509537223 */ /* 0x000fe20000000028 */
[----:B----4-:R-:W-:Y:S01]  /*3c90*/  FFMA R8, R8, R12, R85 ;  /* 0x0000000c08087223 */ /* 0x010fe20000000055 */
[----:B------:R-:W-:Y:S02]  /*3ca0*/  FFMA R79, R11, R27, R44 ;  /* 0x0000001b0b4f7223 */ /* 0x000fe4000000002c */
[----:B------:R-:W-:Y:S01]  /*3cb0*/  FFMA R46, R10, R22, R83 ;  /* 0x000000160a2e7223 */ /* 0x000fe20000000053 */
[C---:B------:R-:W-:Y:S01]  /*3cc0*/  FFMA R34, R16.reuse, R12, R33 ;  /* 0x0000000c10227223 */ /* 0x040fe20000000021 */
[C---:B------:R-:W-:Y:S01]  /*3cd0*/  FFMA R32, R16.reuse, R20, R41 ;  /* 0x0000001410207223 */ /* 0x040fe20000000029 */
[-C--:B------:R-:W-:Y:S01]  /*3ce0*/  FFMA R85, R9, R13.reuse, R8 ;  /* 0x0000000d09557223 */ /* 0x080fe20000000008 */
[C---:B------:R-:W-:Y:S01]  /*3cf0*/  FFMA R8, R16.reuse, R24, R45 ;  /* 0x0000001810087223 */ /* 0x040fe2000000002d */
[C---:B------:R-:W-:Y:S01]  /*3d00*/  FFMA R9, R17.reuse, R13, R34 ;  /* 0x0000000d11097223 */ /* 0x040fe20000000022 */
[C---:B------:R-:W-:Y:S01]  /*3d10*/  FFMA R41, R17.reuse, R21, R32 ;  /* 0x0000001511297223 */ /* 0x040fe20000000020 */
        /* <DEDUP_REMOVED lines=12> */
[----:B------:R-:W-:Y:S01]  /*3de0*/  FFMA R36, R36, R12, R53 ;  /* 0x0000000c24247223 */ /* 0x000fe20000000035 */
[C---:B------:R-:W-:Y:S01]  /*3df0*/  FFMA R11, R37.reuse, R25, R16 ;  /* 0x00000019250b7223 */ /* 0x040fe20000000010 */
[C---:B------:R-:W-:Y:S01]  /*3e00*/  FFMA R9, R37.reuse, R21, R40 ;  /* 0x0000001525097223 */ /* 0x040fe20000000028 */
[C---:B------:R-:W-:Y:S01]  /*3e10*/  FFMA R80, R18.reuse, R30, R49 ;  /* 0x0000001e12507223 */ /* 0x040fe20000000031 */
[C---:B------:R-:W-:Y:S01]  /*3e20*/  FFMA R84, R18.reuse, R22, R41 ;  /* 0x0000001612547223 */ /* 0x040fe20000000029 */
[C---:B------:R-:W-:Y:S01]  /*3e30*/  FFMA R41, R37.reuse, R29, R8 ;  /* 0x0000001d25297223 */ /* 0x040fe20000000008 */
[-C--:B------:R-:W-:Y:S01]  /*3e40*/  FFMA R82, R18, R26.reuse, R45 ;  /* 0x0000001a12527223 */ /* 0x080fe2000000002d */
[----:B------:R-:W-:Y:S01]  /*3e50*/  FFMA R37, R37, R13, R36 ;  /* 0x0000000d25257223 */ /* 0x000fe20000000024 */
[C---:B------:R-:W-:Y:S01]  /*3e60*/  FFMA R18, R38.reuse, R26, R11 ;  /* 0x0000001a26127223 */ /* 0x040fe2000000000b */
[C---:B------:R-:W-:Y:S01]  /*3e70*/  FFMA R36, R38.reuse, R22, R9 ;  /* 0x0000001626247223 */ /* 0x040fe20000000009 */
[C---:B------:R-:W-:Y:S01]  /*3e80*/  FFMA R16, R38.reuse, R30, R41 ;  /* 0x0000001e26107223 */ /* 0x040fe20000000029 */
[----:B------:R-:W-:Y:S01]  /*3e90*/  LDS.128 R8, [R76+0xb0] ;  /* 0x0000b0004c087984 */ /* 0x000fe20000000c00 */
[----:B------:R-:W-:Y:S01]  /*3ea0*/  FFMA R38, R38, R14, R37 ;  /* 0x0000000e26267223 */ /* 0x000fe20000000025 */
[----:B------:R-:W-:Y:S01]  /*3eb0*/  FFMA R91, R19, R15, R86 ;  /* 0x0000000f135b7223 */ /* 0x000fe20000000056 */
[-C--:B------:R-:W-:Y:S01]  /*3ec0*/  FFMA R37, R39, R23.reuse, R36 ;  /* 0x0000001727257223 */ /* 0x080fe20000000024 */
[----:B------:R-:W-:Y:S01]  /*3ed0*/  FFMA R89, R19, R23, R84 ;  /* 0x0000001713597223 */ /* 0x000fe20000000054 */
[----:B------:R-:W-:Y:S01]  /*3ee0*/  FFMA R87, R39, R15, R38 ;  /* 0x0000000f27577223 */ /* 0x000fe20000000026 */
[----:B------:R-:W-:Y:S01]  /*3ef0*/  FFMA R93, R19, R31, R80 ;  /* 0x0000001f135d7223 */ /* 0x000fe20000000050 */
[C---:B-1----:R-:W-:Y:S01]  /*3f00*/  FFMA R28, R32.reuse, R28, R55 ;  /* 0x0000001c201c7223 */ /* 0x042fe20000000037 */
[C---:B------:R-:W-:Y:S01]  /*3f10*/  FFMA R24, R32.reuse, R24, R51 ;  /* 0x0000001820187223 */ /* 0x040fe20000000033 */
        /* <DEDUP_REMOVED lines=11> */
[----:B------:R-:W-:Y:S01]  /*3fd0*/  FFMA R33, R39, R27, R18 ;  /* 0x0000001b27217223 */ /* 0x000fe20000000012 */
[----:B------:R-:W4:Y:S01]  /*3fe0*/  LDS.128 R40, [R76+0x3b0] ;  /* 0x0003b0004c287984 */ /* 0x000f220000000c00 */
[C---:B------:R-:W-:Y:S01]  /*3ff0*/  FFMA R22, R34.reuse, R22, R21 ;  /* 0x0000001622167223 */ /* 0x040fe20000000015 */
[----:B------:R-:W-:Y:S01]  /*4000*/  FFMA R25, R35, R15, R14 ;  /* 0x0000000f23197223 */ /* 0x000fe2000000000e */
[----:B------:R-:W-:Y:S01]  /*4010*/  FFMA R39, R39, R31, R16 ;  /* 0x0000001f27277223 */ /* 0x000fe20000000010 */
[----:B------:R-:W4:Y:S01]  /*4020*/  LDS.128 R12, [R71.X4+UR5+0x1b0] ;  /* 0x0001b005470c7984 */ /* 0x000f220008004c00 */
[----:B------:R-:W-:Y:S01]  /*4030*/  FFMA R21, R19, R27, R82 ;  /* 0x0000001b13157223 */ /* 0x000fe20000000052 */
[----:B------:R-:W-:Y:S01]  /*4040*/  FFMA R30, R34, R30, R29 ;  /* 0x0000001e221e7223 */ /* 0x000fe2000000001d */
[C---:B------:R-:W-:Y:S01]  /*4050*/  FFMA R29, R35.reuse, R23, R22 ;  /* 0x00000017231d7223 */ /* 0x040fe20000000016 */
[----:B------:R-:W-:-:S02]  /*4060*/  FFMA R27, R35, R27, R26 ;  /* 0x0000001b231b7223 */ /* 0x000fc4000000001a */
[----:B------:R-:W-:Y:S01]  /*4070*/  FFMA R31, R35, R31, R30 ;  /* 0x0000001f231f7223 */ /* 0x000fe2000000001e */
[C---:B-1----:R-:W-:Y:S01]  /*4080*/  FFMA R16, R52.reuse, R8, R17 ;  /* 0x0000000834107223 */ /* 0x042fe20000000011 */
[----:B--2---:R-:W-:-:S03]  /*4090*/  FFMA R18, R52, R48, R79 ;  /* 0x0000003034127223 */ /* 0x004fc6000000004f */
[C---:B------:R-:W-:Y:S01]  /*40a0*/  FFMA R23, R53.reuse, R9, R16 ;  /* 0x0000000935177223 */ /* 0x040fe20000000010 */
[----:B---3--:R-:W-:Y:S01]  /*40b0*/  FFMA R20, R52, R44, R81 ;  /* 0x0000002c34147223 */ /* 0x008fe20000000051 */
[----:B------:R-:W-:-:S03]  /*40c0*/  FFMA R19, R53, R49, R18 ;  /* 0x0000003135137223 */ /* 0x000fc60000000012 */
[----:B------:R-:W-:Y:S01]  /*40d0*/  FFMA R17, R53, R45, R20 ;  /* 0x0000002d35117223 */ /* 0x000fe20000000014 */
[C---:B------:R-:W-:Y:S01]  /*40e0*/  FFMA R16, R54.reuse, R50, R19 ;  /* 0x0000003236107223 */ /* 0x040fe20000000013 */
[----:B------:R-:W-:Y:S01]  /*40f0*/  FFMA R20, R54, R10, R23 ;  /* 0x0000000a36147223 */ /* 0x000fe20000000017 */
[----:B----4-:R-:W-:Y:S01]  /*4100*/  FFMA R52, R52, R40, R83 ;  /* 0x0000002834347223 */ /* 0x010fe20000000053 */
[----:B------:R-:W-:Y:S01]  /*4110*/  FFMA R22, R54, R46, R17 ;  /* 0x0000002e36167223 */ /* 0x000fe20000000011 */
[C---:B------:R-:W-:Y:S01]  /*4120*/  FFMA R81, R55.reuse, R51, R16 ;  /* 0x0000003337517223 */ /* 0x040fe20000000010 */
[C---:B------:R-:W-:Y:S01]  /*4130*/  FFMA R79, R55.reuse, R11, R20 ;  /* 0x0000000b374f7223 */ /* 0x040fe20000000014 */
[----:B------:R-:W1:Y:S01]  /*4140*/  LDS.128 R16, [R71.X4+UR5+0x2b0] ;  /* 0x0002b00547107984 */ /* 0x000e620008004c00 */
[----:B------:R-:W-:Y:S01]  /*4150*/  FFMA R83, R55, R47, R22 ;  /* 0x0000002f37537223 */ /* 0x000fe20000000016 */
[C---:B------:R-:W-:Y:S01]  /*4160*/  FFMA R26, R12.reuse, R48, R21 ;  /* 0x000000300c1a7223 */ /* 0x040fe20000000015 */
[----:B------:R-:W-:Y:S01]  /*4170*/  FFMA R53, R53, R41, R52 ;  /* 0x0000002935357223 */ /* 0x000fe20000000034 */
[----:B------:R-:W2:Y:S01]  /*4180*/  LDS.128 R20, [R71.X4+UR5+0x3b0] ;  /* 0x0003b00547147984 */ /* 0x000ea20008004c00 */
[C---:B------:R-:W-:Y:S01]  /*4190*/  FFMA R24, R12.reuse, R8, R93 ;  /* 0x000000080c187223 */ /* 0x040fe2000000005d */
[----:B------:R-:W-:Y:S01]  /*41a0*/  FFMA R28, R12, R44, R89 ;  /* 0x0000002c0c1c7223 */ /* 0x000fe20000000059 */
[----:B------:R-:W-:Y:S01]  /*41b0*/  FFMA R54, R54, R42, R53 ;  /* 0x0000002a36367223 */ /* 0x000fe20000000035 */
[----:B------:R-:W-:Y:S01]  /*41c0*/  FFMA R12, R12, R40, R91 ;  /* 0x000000280c0c7223 */ /* 0x000fe2000000005b */
        /* <DEDUP_REMOVED lines=8> */
[----:B------:R-:W-:Y:S01]  /*4250*/  FFMA R86, R14, R42, R13 ;  /* 0x0000002a0e567223 */ /* 0x000fe2000000000d */
[----:B------:R-:W-:Y:S02]  /*4260*/  LDS.128 R52, [R71.X4+UR5+0xc0] ;  /* 0x0000c00547347984 */ /* 0x000fe40008004c00 */
[----:B------:R-:W-:Y:S01]  /*4270*/  FFMA R89, R15, R11, R84 ;  /* 0x0000000b0f597223 */ /* 0x000fe20000000054 */
[C---:B-1----:R-:W-:Y:S01]  /*4280*/  FFMA R12, R16.reuse, R8, R39 ;  /* 0x00000008100c7223 */ /* 0x042fe20000000027 */
[C---:B------:R-:W-:Y:S01]  /*4290*/  FFMA R14, R16.reuse, R48, R33 ;  /* 0x00000030100e7223 */ /* 0x040fe20000000021 */
[C---:B------:R-:W-:Y:S01]  /*42a0*/  FFMA R24, R16.reuse, R44, R37 ;  /* 0x0000002c10187223 */ /* 0x040fe20000000025 */
[----:B------:R-:W-:Y:S01]  /*42b0*/  FFMA R16, R16, R40, R87 ;  /* 0x0000002810107223 */ /* 0x000fe20000000057 */
[C---:B------:R-:W-:Y:S01]  /*42c0*/  FFMA R35, R17.reuse, R9, R12 ;  /* 0x0000000911237223 */ /* 0x040fe2000000000c */
[C---:B------:R-:W-:Y:S01]  /*42d0*/  FFMA R33, R17.reuse, R49, R14 ;  /* 0x0000003111217223 */ /* 0x040fe2000000000e */
[----:B------:R-:W1:Y:S01]  /*42e0*/  LDS.128 R36, [R76+0x1c0] ;  /* 0x0001c0004c247984 */ /* 0x000e620000000c00 */
[C---:B--2---:R-:W-:Y:S01]  /*42f0*/  FFMA R8, R20.reuse, R8, R31 ;  /* 0x0000000814087223 */ /* 0x044fe2000000001f */
[C---:B------:R-:W-:Y:S01]  /*4300*/  FFMA R48, R20.reuse, R48, R27 ;  /* 0x0000003014307223 */ /* 0x040fe2000000001b */
[C---:B------:R-:W-:Y:S01]  /*4310*/  FFMA R44, R20.reuse, R44, R29 ;  /* 0x0000002c142c7223 */ /* 0x040fe2000000001d */
[C---:B------:R-:W-:Y:S01]  /*4320*/  FFMA R13, R17.reuse, R45, R24 ;  /* 0x0000002d110d7223 */ /* 0x040fe20000000018 */
[----:B------:R-:W-:Y:S01]  /*4330*/  FFMA R20, R20, R40, R25 ;  /* 0x0000002814147223 */ /* 0x000fe20000000019 */
[C---:B------:R-:W-:Y:S01]  /*4340*/  FFMA R12, R18.reuse, R10, R35 ;  /* 0x0000000a120c7223 */ /* 0x040fe20000000023 */
[C---:B------:R-:W-:Y:S01]  /*4350*/  FFMA R14, R18.reuse, R50, R33 ;  /* 0x00000032120e7223 */ /* 0x040fe20000000021 */
[----:B------:R-:W2:Y:S01]  /*4360*/  LDS.128 R24, [R76+0xc0] ;  /* 0x0000c0004c187984 */ /* 0x000ea20000000c00 */
[----:B------:R-:W-:Y:S01]  /*4370*/  FFMA R17, R17, R41, R16 ;  /* 0x0000002911117223 */ /* 0x000fe20000000010 */
[C---:B------:R-:W-:Y:S01]  /*4380*/  FFMA R9, R21.reuse, R9, R8 ;  /* 0x0000000915097223 */ /* 0x040fe20000000008 */
[C---:B------:R-:W-:Y:S01]  /*4390*/  FFMA R49, R21.reuse, R49, R48 ;  /* 0x0000003115317223 */ /* 0x040fe20000000030 */
[----:B------:R-:W3:Y:S01]  /*43a0*/  LDS.128 R32, [R76+0x2c0] ;  /* 0x0002c0004c207984 */ /* 0x000ee20000000c00 */
[C---:B------:R-:W-:Y:S01]  /*43b0*/  FFMA R45, R21.reuse, R45, R44 ;  /* 0x0000002d152d7223 */ /* 0x040fe2000000002c */
[----:B------:R-:W-:Y:S01]  /*43c0*/  FFMA R21, R21, R41, R20 ;  /* 0x0000002915157223 */ /* 0x000fe20000000014 */
[C---:B------:R-:W-:Y:S01]  /*43d0*/  FFMA R16, R18.reuse, R46, R13 ;  /* 0x0000002e12107223 */ /* 0x040fe2000000000d */
[----:B------:R-:W4:Y:S01]  /*43e0*/  LDS.128 R28, [R76+0x3c0] ;  /* 0x0003c0004c1c7984 */ /* 0x000f220000000c00 */
        /* <DEDUP_REMOVED lines=14> */
[-C--:B------:R-:W-:Y:S01]  /*44d0*/  FFMA R23, R23, R11.reuse, R10 ;  /* 0x0000000b17177223 */ /* 0x080fe2000000000a */
[----:B------:R-:W-:-:S02]  /*44e0*/  FFMA R19, R19, R11, R12 ;  /* 0x0000000b13137223 */ /* 0x000fc4000000000c */
[----:B------:R-:W4:Y:S01]  /*44f0*/  LDS.128 R12, [R71.X4+UR5+0x1c0] ;  /* 0x0001c005470c7984 */ /* 0x000f220008004c00 */
        /* <DEDUP_REMOVED lines=10> */
[C---:B------:R-:W-:Y:S01]  /*45a0*/  FFMA R18, R54.reuse, R34, R9 ;  /* 0x0000002236127223 */ /* 0x040fe20000000009 */
[----:B------:R-:W-:Y:S01]  /*45b0*/  FFMA R53, R53, R29, R52 ;  /* 0x0000001d35357223 */ /* 0x000fe20000000034 */
[----:B------:R-:W1:Y:S01]  /*45c0*/  LDS.128 R8, [R71.X4+UR5+0x2c0] ;  /* 0x0002c00547087984 */ /* 0x000e620008004c00 */
[C---:B------:R-:W-:Y:S01]  /*45d0*/  FFMA R85, R55.reuse, R27, R16 ;  /* 0x0000001b37557223 */ /* 0x040fe20000000010 */
[----:B------:R-:W-:Y:S01]  /*45e0*/  FFMA R83, R55, R35, R18 ;  /* 0x0000002337537223 */ /* 0x000fe20000000012 */
[----:B------:R-:W-:-:S04]  /*45f0*/  FFMA R54, R54, R30, R53 ;  /* 0x0000001e36367223 */ /* 0x000fc80000000035 */
[----:B------:R-:W-:Y:S02]  /*4600*/  FFMA R79, R55, R31, R54 ;  /* 0x0000001f374f7223 */ /* 0x000fe40000000036 */
[----:B------:R-:W2:Y:S01]  /*4610*/  LDS.128 R52, [R71.X4+UR5+0x3c0] ;  /* 0x0003c00547347984 */ /* 0x000ea20008004c00 */
        /* <DEDUP_REMOVED lines=22> */
[C---:B--2---:R-:W-:Y:S01]  /*4780*/  FFMA R24, R52.reuse, R24, R23 ;  /* 0x0000001834187223 */ /* 0x044fe20000000017 */
[----:B------:R-:W-:Y:S01]  /*4790*/  LDS.128 R16, [R76+0xd0] ;  /* 0x0000d0004c107984 */ /* 0x000fe20000000c00 */
[C---:B------:R-:W-:Y:S01]  /*47a0*/  FFMA R36, R52.reuse, R36, R51 ;  /* 0x0000002434247223 */ /* 0x040fe20000000033 */
[C---:B------:R-:W-:Y:S01]  /*47b0*/  FFMA R32, R52.reuse, R32, R47 ;  /* 0x0000002034207223 */ /* 0x040fe2000000002f */
        /* <DEDUP_REMOVED lines=21> */
[----:B------:R-:W2:Y:S01]  /*4910*/  LDS.128 R48, [R71.X4+UR5+0xd0] ;  /* 0x0000d00547307984 */ /* 0x000ea20008004c00 */
[C---:B------:R-:W-:Y:S01]  /*4920*/  FFMA R35, R55.reuse, R35, R34 ;  /* 0x0000002337237223 */ /* 0x040fe20000000022 */
[C---:B------:R-:W-:Y:S01]  /*4930*/  FFMA R39, R55.reuse, R39, R38 ;  /* 0x0000002737277223 */ /* 0x040fe20000000026 */
[----:B------:R-:W-:Y:S01]  /*4940*/  FFMA R31, R55, R31, R30 ;  /* 0x0000001f371f7223 */ /* 0x000fe2000000001e */
[----:B------:R-:W3:Y:S04]  /*4950*/  LDS.128 R44, [R71.X4+UR5+0x1d0] ;  /* 0x0001d005472c7984 */ /* 0x000ee80008004c00 */
[----:B------:R-:W4:Y:S01]  /*4960*/  LDS.128 R40, [R71.X4+UR5+0x2d0] ;  /* 0x0002d00547287984 */ /* 0x000f220008004c00 */
[----:B-1----:R-:W-:-:S03]  /*4970*/  FFMA R86, R20, R16, R27 ;  /* 0x0000001014567223 */ /* 0x002fc6000000001b */
[----:B------:R-:W1:Y:S01]  /*4980*/  LDS.128 R24, [R76+0x2d0] ;  /* 0x0002d0004c187984 */ /* 0x000e620000000c00 */
[-C--:B--2---:R-:W-:Y:S01]  /*4990*/  FFMA R84, R48, R16.reuse, R85 ;  /* 0x0000001030547223 */ /* 0x084fe20000000055 */
[-C--:B---3--:R-:W-:Y:S01]  /*49a0*/  FFMA R82, R44, R16.reuse, R9 ;  /* 0x000000102c527223 */ /* 0x088fe20000000009 */
[----:B----4-:R-:W-:Y:S02]  /*49b0*/  FFMA R80, R40, R16, R11 ;  /* 0x0000001028507223 */ /* 0x010fe4000000000b */
[----:B------:R-:W2:Y:S01]  /*49c0*/  LDS.128 R8, [R76+0x1d0] ;  /* 0x0001d0004c087984 */ /* 0x000ea20000000c00 */
[-C--:B-1----:R-:W-:Y:S01]  /*49d0*/  FFMA R16, R44, R24.reuse, R13 ;  /* 0x000000182c107223 */ /* 0x082fe2000000000d */
[-C--:B------:R-:W-:Y:S01]  /*49e0*/  FFMA R32, R40, R24.reuse, R15 ;  /* 0x0000001828207223 */ /* 0x080fe2000000000f */
[----:B------:R-:W-:Y:S01]  /*49f0*/  FFMA R38, R20, R24, R35 ;  /* 0x0000001814267223 */ /* 0x000fe20000000023 */
[----:B------:R-:W1:Y:S01]  /*4a00*/  LDS.128 R12, [R76+0x3d0] ;  /* 0x0003d0004c0c7984 */ /* 0x000e620000000c00 */
[-C--:B------:R-:W-:Y:S01]  /*4a10*/  FFMA R35, R45, R17.reuse, R82 ;  /* 0x000000112d237223 */ /* 0x080fe20000000052 */
[-C--:B--2---:R-:W-:Y:S01]  /*4a20*/  FFMA R34, R44, R8.reuse, R37 ;  /* 0x000000082c227223 */ /* 0x084fe20000000025 */
[-C--:B------:R-:W-:Y:S01]  /*4a30*/  FFMA R37, R41, R17.reuse, R80 ;  /* 0x0000001129257223 */ /* 0x080fe20000000050 */
[-C--:B------:R-:W-:Y:S01]  /*4a40*/  FFMA R36, R48, R8.reuse, R81 ;  /* 0x0000000830247223 */ /* 0x080fe20000000051 */
[-C--:B------:R-:W-:Y:S01]  /*4a50*/  FFMA R30, R40, R8.reuse, R53 ;  /* 0x00000008281e7223 */ /* 0x080fe20000000035 */
[----:B------:R-:W-:Y:S01]  /*4a60*/  FFMA R52, R20, R8, R39 ;  /* 0x0000000814347223 */ /* 0x000fe20000000027 */
[----:B------:R-:W-:Y:S01]  /*4a70*/  FFMA R8, R48, R24, R83 ;  /* 0x0000001830087223 */ /* 0x000fe20000000053 */
        /* <DEDUP_REMOVED lines=21> */
[----:B------:R-:W-:Y:S01]  /*4bd0*/  FFMA R45, R45, R13, R54 ;  /* 0x0000000d2d2d7223 */ /* 0x000fe20000000036 */
[----:B------:R-:W-:Y:S01]  /*4be0*/  FFMA R10, R22, R10, R9 ;  /* 0x0000000a160a7223 */ /* 0x000fe20000000009 */
[----:B------:R-:W-:Y:S01]  /*4bf0*/  LDS.128 R52, [R71.X4+UR5+0xe0] ;  /* 0x0000e00547347984 */ /* 0x000fe20008004c00 */
[-C--:B------:R-:W-:Y:S01]  /*4c00*/  FFMA R9, R49, R25.reuse, R8 ;  /* 0x0000001931097223 */ /* 0x080fe20000000008 */
[----:B------:R-:W-:Y:S01]  /*4c10*/  FFMA R25, R21, R25, R38 ;  /* 0x0000001915197223 */ /* 0x000fe20000000026 */
[-C--:B------:R-:W-:Y:S01]  /*4c20*/  FFMA R44, R46, R26.reuse, R17 ;  /* 0x0000001a2e2c7223 */ /* 0x080fe20000000011 */
[----:B------:R-:W1:Y:S01]  /*4c30*/  LDS.128 R32, [R76+0x1e0] ;  /* 0x0001e0004c207984 */ /* 0x000e620000000c00 */
[----:B------:R-:W-:Y:S01]  /*4c40*/  FFMA R8, R42, R26, R19 ;  /* 0x0000001a2a087223 */ /* 0x000fe20000000013 */
[-C--:B------:R-:W-:Y:S01]  /*4c50*/  FFMA R40, R40, R12.reuse, R29 ;  /* 0x0000000c28287223 */ /* 0x080fe2000000001d */
[----:B------:R-:W-:Y:S01]  /*4c60*/  FFMA R12, R20, R12, R31 ;  /* 0x0000000c140c7223 */ /* 0x000fe2000000001f */
[----:B------:R-:W2:Y:S01]  /*4c70*/  LDS.128 R36, [R76+0x2e0] ;  /* 0x0002e0004c247984 */ /* 0x000ea20000000c00 */
[-C--:B------:R-:W-:Y:S01]  /*4c80*/  FFMA R49, R49, R13.reuse, R28 ;  /* 0x0000000d31317223 */ /* 0x080fe2000000001c */
[-C--:B------:R-:W-:Y:S01]  /*4c90*/  FFMA R41, R41, R13.reuse, R40 ;  /* 0x0000000d29297223 */ /* 0x080fe20000000028 */
[-C--:B------:R-:W-:Y:S01]  /*4ca0*/  FFMA R80, R50, R26.reuse, R9 ;  /* 0x0000001a32507223 */ /* 0x080fe20000000009 */
[----:B------:R-:W3:Y:S01]  /*4cb0*/  LDS.128 R16, [R76+0xe0] ;  /* 0x0000e0004c107984 */ /* 0x000ee20000000c00 */
        /* <DEDUP_REMOVED lines=14> */
[----:B------:R-:W4:Y:S01]  /*4da0*/  LDS.128 R28, [R76+0x3e0] ;  /* 0x0003e0004c1c7984 */ /* 0x000f220000000c00 */
[-C--:B------:R-:W-:Y:S01]  /*4db0*/  FFMA R51, R51, R15.reuse, R50 ;  /* 0x0000000f33337223 */ /* 0x080fe20000000032 */
[-C--:B------:R-:W-:Y:S01]  /*4dc0*/  FFMA R47, R47, R15.reuse, R46 ;  /* 0x0000000f2f2f7223 */ /* 0x080fe2000000002e */
[-C--:B------:R-:W-:Y:S01]  /*4dd0*/  FFMA R43, R43, R15.reuse, R42 ;  /* 0x0000000f2b2b7223 */ /* 0x080fe2000000002a */
[----:B------:R-:W4:Y:S01]  /*4de0*/  LDS.128 R24, [R71.X4+UR5+0x1e0] ;  /* 0x0001e00547187984 */ /* 0x000f220008004c00 */
[----:B------:R-:W-:Y:S01]  /*4df0*/  FFMA R23, R23, R15, R14 ;  /* 0x0000000f17177223 */ /* 0x000fe2000000000e */
[----:B------:R-:W-:Y:S01]  /*4e00*/  IADD3 R84, P0, R4, UR6, RZ ;  /* 0x0000000604547c10 */ /* 0x000fe2000ff1e0ff */
[C---:B-1----:R-:W-:Y:S01]  /*4e10*/  FFMA R10, R52.reuse, R32, R9 ;  /* 0x00000020340a7223 */ /* 0x042fe20000000009 */
[----:B--2---:R-:W-:-:S03]  /*4e20*/  FFMA R12, R52, R36, R11 ;  /* 0x00000024340c7223 */ /* 0x004fc6000000000b */
[C---:B------:R-:W-:Y:S01]  /*4e30*/  FFMA R11, R53.reuse, R33, R10 ;  /* 0x00000021350b7223 */ /* 0x040fe2000000000a */
[----:B---3--:R-:W-:Y:S01]  /*4e40*/  FFMA R8, R52, R16, R79 ;  /* 0x0000001034087223 */ /* 0x008fe2000000004f */
[----:B------:R-:W-:-:S03]  /*4e50*/  FFMA R9, R53, R37, R12 ;  /* 0x0000002535097223 */ /* 0x000fc6000000000c */
[----:B------:R-:W-:Y:S01]  /*4e60*/  FFMA R15, R53, R17, R8 ;  /* 0x00000011350f7223 */ /* 0x000fe20000000008 */
[C---:B------:R-:W-:Y:S01]  /*4e70*/  FFMA R8, R54.reuse, R34, R11 ;  /* 0x0000002236087223 */ /* 0x040fe2000000000b */
[C---:B------:R-:W-:Y:S02]  /*4e80*/  FFMA R14, R54.reuse, R38, R9 ;  /* 0x00000026360e7223 */ /* 0x040fe40000000009 */
[----:B------:R-:W-:Y:S01]  /*4e90*/  FFMA R12, R54, R18, R15 ;  /* 0x00000012360c7223 */ /* 0x000fe2000000000f */
[C---:B------:R-:W-:Y:S01]  /*4ea0*/  FFMA R91, R55.reuse, R35, R8 ;  /* 0x00000023375b7223 */ /* 0x040fe20000000008 */
[C---:B------:R-:W-:Y:S01]  /*4eb0*/  FFMA R85, R55.reuse, R39, R14 ;  /* 0x0000002737557223 */ /* 0x040fe2000000000e */
[----:B------:R-:W1:Y:S01]  /*4ec0*/  LDS.128 R8, [R71.X4+UR5+0x2e0] ;  /* 0x0002e00547087984 */ /* 0x000e620008004c00 */
[----:B------:R-:W-:Y:S01]  /*4ed0*/  FFMA R79, R55, R19, R12 ;  /* 0x00000013374f7223 */ /* 0x000fe2000000000c */
[----:B----4-:R-:W-:Y:S01]  /*4ee0*/  FFMA R52, R52, R28, R51 ;  /* 0x0000001c34347223 */ /* 0x010fe20000000033 */
[C---:B------:R-:W-:Y:S01]  /*4ef0*/  FFMA R22, R24.reuse, R32, R13 ;  /* 0x0000002018167223 */ /* 0x040fe2000000000d */
[C---:B------:R-:W-:Y:S01]  /*4f00*/  FFMA R20, R24.reuse, R16, R81 ;  /* 0x0000001018147223 */ /* 0x040fe20000000051 */
[----:B------:R-:W2:Y:S01]  /*4f10*/  LDS.128 R12, [R71.X4+UR5+0x3e0] ;  /* 0x0003e005470c7984 */ /* 0x000ea20008004c00 */
[C---:B------:R-:W-:Y:S01]  /*4f20*/  FFMA R40, R24.reuse, R36, R89 ;  /* 0x0000002418287223 */ /* 0x040fe20000000059 */
[----:B------:R-:W-:Y:S01]  /*4f30*/  FFMA R24, R24, R28, R47 ;  /* 0x0000001c18187223 */ /* 0x000fe2000000002f */
[----:B------:R-:W-:-:S02]  /*4f40*/  FFMA R53, R53, R29, R52 ;  /* 0x0000001d35357223 */ /* 0x000fc40000000034 */
[C---:B------:R-:W-:Y:S01]  /*4f50*/  FFMA R51, R25.reuse, R37, R40 ;  /* 0x0000002519337223 */ /* 0x040fe20000000028 */
[C---:B------:R-:W-:Y:S01]  /*4f60*/  FFMA R47, R25.reuse, R29, R24 ;  /* 0x0000001d192f7223 */ /* 0x040fe20000000018 */
[-C--:B------:R-:W-:Y:S01]  /*4f70*/  FFMA R54, R54, R30.reuse, R53 ;  /* 0x0000001e36367223 */ /* 0x080fe20000000035 */
        /* <DEDUP_REMOVED lines=24> */
[----:B------:R-:W-:Y:S01]  /*5100*/  FFMA R32, R12, R32, R21 ;  /* 0x000000200c207223 */ /* 0x000fe20000000015 */
[C---:B------:R-:W-:Y:S01]  /*5110*/  FFMA R37, R13.reuse, R37, R36 ;  /* 0x000000250d257223 */ /* 0x040fe20000000024 */
[----:B------:R-:W1:Y:S01]  /*5120*/  LDS.128 R44, [R71.X4+UR5+0x2f0] ;  /* 0x0002f005472c7984 */ /* 0x000e620008004c00 */
[C---:B------:R-:W-:Y:S01]  /*5130*/  FFMA R17, R13.reuse, R17, R16 ;  /* 0x000000110d117223 */ /* 0x040fe20000000010 */
[----:B------:R-:W-:Y:S01]  /*5140*/  FFMA R33, R13, R33, R32 ;  /* 0x000000210d217223 */ /* 0x000fe20000000020 */
[----:B------:R-:W-:Y:S01]  /*5150*/  FFMA R38, R14, R38, R37 ;  /* 0x000000260e267223 */ /* 0x000fe20000000025 */
[----:B------:R-:W2:Y:S01]  /*5160*/  LDS.128 R48, [R71.X4+UR5+0x1f0] ;  /* 0x0001f00547307984 */ /* 0x000ea20008004c00 */
[-C--:B------:R-:W-:Y:S01]  /*5170*/  FFMA R54, R10, R18.reuse, R43 ;  /* 0x000000120a367223 */ /* 0x080fe2000000002b */
[C---:B------:R-:W-:Y:S01]  /*5180*/  FFMA R18, R14.reuse, R18, R17 ;  /* 0x000000120e127223 */ /* 0x040fe20000000011 */
[----:B------:R-:W-:Y:S01]  /*5190*/  FFMA R34, R14, R34, R33 ;  /* 0x000000220e227223 */ /* 0x000fe20000000021 */
[-C--:B------:R-:W-:Y:S01]  /*51a0*/  FFMA R17, R11, R39.reuse, R8 ;  /* 0x000000270b117223 */ /* 0x080fe20000000008 */
[----:B------:R-:W-:Y:S01]  /*51b0*/  FFMA R33, R15, R39, R38 ;  /* 0x000000270f217223 */ /* 0x000fe20000000026 */
[----:B------:R-:W-:Y:S01]  /*51c0*/  FFMA R12, R12, R28, R23 ;  /* 0x0000001c0c0c7223 */ /* 0x000fe20000000017 */
[----:B------:R-:W3:Y:S01]  /*51d0*/  LDS.128 R36, [R76+0x2f0] ;  /* 0x0002f0004c247984 */ /* 0x000ee20000000c00 */
[-C--:B------:R-:W-:Y:S01]  /*51e0*/  FFMA R10, R10, R30.reuse, R9 ;  /* 0x0000001e0a0a7223 */ /* 0x080fe20000000009 */
[----:B------:R-:W-:Y:S01]  /*51f0*/  FFMA R9, R11, R35, R52 ;  /* 0x000000230b097223 */ /* 0x000fe20000000034 */
[----:B------:R-:W-:Y:S01]  /*5200*/  FFMA R13, R13, R29, R12 ;  /* 0x0000001d0d0d7223 */ /* 0x000fe2000000000c */
[----:B------:R-:W4:Y:S01]  /*5210*/  LDS.128 R20, [R71.X4+UR5+0xf0] ;  /* 0x0000f00547147984 */ /* 0x000f220008004c00 */
[----:B------:R-:W-:Y:S01]  /*5220*/  FFMA R83, R11, R31, R10 ;  /* 0x0000001f0b537223 */ /* 0x000fe2000000000a */
[----:B------:R-:W-:Y:S01]  /*5230*/  FFMA R35, R15, R35, R34 ;  /* 0x000000230f237223 */ /* 0x000fe20000000022 */
[----:B------:R-:W-:Y:S01]  /*5240*/  FFMA R14, R14, R30, R13 ;  /* 0x0000001e0e0e7223 */ /* 0x000fe2000000000d */
[----:B------:R-:W4:Y:S01]  /*5250*/  LDS.128 R40, [R71.X4+UR5+0x3f0] ;  /* 0x0003f00547287984 */ /* 0x000f220008004c00 */
[----:B------:R-:W-:Y:S01]  /*5260*/  FFMA R11, R11, R19, R54 ;  /* 0x000000130b0b7223 */ /* 0x000fe20000000036 */
[----:B------:R-:W-:Y:S01]  /*5270*/  LEA R87, R70, R73, 0xe ;  /* 0x0000004946577211 */ /* 0x000fe200078e70ff */
[C---:B------:R-:W-:Y:S01]  /*5280*/  FFMA R31, R15.reuse, R31, R14 ;  /* 0x0000001f0f1f7223 */ /* 0x040fe2000000000e */
[----:B------:R-:W-:Y:S01]  /*5290*/  FFMA R15, R15, R19, R18 ;  /* 0x000000130f0f7223 */ /* 0x000fe20000000012 */
[----:B------:R-:W-:-:S04]  /*52a0*/  USHF.L.U32 UR5, UR4, 0xe, URZ ;  /* 0x0000000e04057899 */ /* 0x000fc8000800063f */
[----:B------:R-:W-:Y:S01]  /*52b0*/  UIADD3 UR8, UR5, 0x8000, URZ ;  /* 0x0000800005087890 */ /* 0x000fe2000fffe03f */
[-C--:B-1----:R-:W-:Y:S01]  /*52c0*/  FFMA R12, R44, R24.reuse, R9 ;  /* 0x000000182c0c7223 */ /* 0x082fe20000000009 */
[----:B--2---:R-:W-:-:S03]  /*52d0*/  FFMA R10, R48, R24, R93 ;  /* 0x00000018300a7223 */ /* 0x004fc6000000005d */
[-C--:B------:R-:W-:Y:S01]  /*52e0*/  FFMA R19, R45, R25.reuse, R12 ;  /* 0x000000192d137223 */ /* 0x080fe2000000000c */
[----:B------:R-:W-:-:S03]  /*52f0*/  FFMA R13, R49, R25, R10 ;  /* 0x00000019310d7223 */ /* 0x000fc6000000000a */
[-C--:B------:R-:W-:Y:S01]  /*5300*/  FFMA R12, R46, R26.reuse, R19 ;  /* 0x0000001a2e0c7223 */ /* 0x080fe20000000013 */
[----:B------:R-:W-:-:S03]  /*5310*/  FFMA R10, R50, R26, R13 ;  /* 0x0000001a320a7223 */ /* 0x000fc6000000000d */
[----:B------:R-:W-:Y:S01]  /*5320*/  FFMA R13, R47, R27, R12 ;  /* 0x0000001b2f0d7223 */ /* 0x000fe2000000000c */
[----:B---3--:R-:W-:Y:S01]  /*5330*/  FFMA R12, R44, R36, R17 ;  /* 0x000000242c0c7223 */ /* 0x008fe20000000011 */
[-C--:B----4-:R-:W-:Y:S01]  /*5340*/  FFMA R8, R20, R24.reuse, R91 ;  /* 0x0000001814087223 */ /* 0x090fe2000000005b */
[----:B------:R-:W1:Y:S01]  /*5350*/  LDS.128 R16, [R76+0xf0] ;  /* 0x0000f0004c107984 */ /* 0x000e620000000c00 */
[----:B------:R-:W-:Y:S02]  /*5360*/  FFMA R24, R40, R24, R35 ;  /* 0x0000001828187223 */ /* 0x000fe40000000023 */
[----:B------:R-:W-:Y:S01]  /*5370*/  FFMA R9, R21, R25, R8 ;  /* 0x0000001915097223 */ /* 0x000fe20000000008 */
[----:B------:R-:W-:Y:S01]  /*5380*/  FFMA R35, R45, R37, R12 ;  /* 0x000000252d237223 */ /* 0x000fe2000000000c */
[----:B------:R-:W-:Y:S02]  /*5390*/  FFMA R25, R41, R25, R24 ;  /* 0x0000001929197223 */ /* 0x000fe40000000018 */
[----:B------:R-:W-:Y:S01]  /*53a0*/  FFMA R8, R22, R26, R9 ;  /* 0x0000001a16087223 */ /* 0x000fe20000000009 */
[----:B------:R-:W-:Y:S01]  /*53b0*/  FFMA R14, R46, R38, R35 ;  /* 0x000000262e0e7223 */ /* 0x000fe20000000023 */
[----:B------:R-:W-:-:S02]  /*53c0*/  FFMA R26, R42, R26, R25 ;  /* 0x0000001a2a1a7223 */ /* 0x000fc40000000019 */
[-C--:B------:R-:W-:Y:S01]  /*53d0*/  FFMA R29, R23, R27.reuse, R8 ;  /* 0x0000001b171d7223 */ /* 0x080fe20000000008 */
[-C--:B------:R-:W-:Y:S01]  /*53e0*/  FFMA R25, R51, R27.reuse, R10 ;  /* 0x0000001b33197223 */ /* 0x080fe2000000000a */
[-C--:B------:R-:W-:Y:S01]  /*53f0*/  FFMA R8, R20, R36.reuse, R85 ;  /* 0x0000002414087223 */ /* 0x080fe20000000055 */
[-C--:B------:R-:W-:Y:S01]  /*5400*/  FFMA R10, R48, R36.reuse, R89 ;  /* 0x00000024300a7223 */ /* 0x080fe20000000059 */
[----:B------:R-:W-:Y:S01]  /*5410*/  FFMA R36, R40, R36, R33 ;  /* 0x0000002428247223 */ /* 0x000fe20000000021 */
[----:B------:R-:W-:Y:S01]  /*5420*/  FFMA R9, R43, R27, R26 ;  /* 0x0000001b2b097223 */ /* 0x000fe2000000001a */
[-C--:B------:R-:W-:Y:S01]  /*5430*/  FFMA R27, R21, R37.reuse, R8 ;  /* 0x00000025151b7223 */ /* 0x080fe20000000008 */
[-C--:B------:R-:W-:Y:S01]  /*5440*/  FFMA R33, R49, R37.reuse, R10 ;  /* 0x0000002531217223 */ /* 0x080fe2000000000a */
[----:B------:R-:W-:Y:S01]  /*5450*/  IADD3.X R85, R6, UR7, RZ, P0, !PT ;  /* 0x0000000706557c10 */ /* 0x000fe200087fe4ff */
[----:B------:R-:W-:Y:S01]  /*5460*/  FFMA R37, R41, R37, R36 ;  /* 0x0000002529257223 */ /* 0x000fe20000000024 */
[----:B------:R-:W-:Y:S01]  /*5470*/  ISETP.GE.U32.AND P0, PT, R78, 0x80, PT ;  /* 0x000000804e00780c */ /* 0x000fe20003f06070 */
[-C--:B------:R-:W-:Y:S01]  /*5480*/  FFMA R30, R22, R38.reuse, R27 ;  /* 0x00000026161e7223 */ /* 0x080fe2000000001b */
[-C--:B------:R-:W-:Y:S01]  /*5490*/  FFMA R26, R50, R38.reuse, R33 ;  /* 0x00000026321a7223 */ /* 0x080fe20000000021 */
[----:B------:R-:W-:Y:S01]  /*54a0*/  FFMA R10, R42, R38, R37 ;  /* 0x000000262a0a7223 */ /* 0x000fe20000000025 */
[----:B------:R-:W-:Y:S01]  /*54b0*/  IADD3 R36, P1, R3, UR6, RZ ;  /* 0x0000000603247c10 */ /* 0x000fe2000ff3e0ff */
[-C--:B------:R-:W-:Y:S01]  /*54c0*/  FFMA R30, R23, R39.reuse, R30 ;  /* 0x00000027171e7223 */ /* 0x080fe2000000001e */
[C---:B------:R-:W-:Y:S01]  /*54d0*/  LEA R27, R70.reuse, R72, 0xe ;  /* 0x00000048461b7211 */ /* 0x040fe200078e70ff */
[-C--:B------:R-:W-:Y:S01]  /*54e0*/  FFMA R26, R51, R39.reuse, R26 ;  /* 0x00000027331a7223 */ /* 0x080fe2000000001a */
[-C--:B------:R-:W-:Y:S01]  /*54f0*/  FFMA R14, R47, R39.reuse, R14 ;  /* 0x000000272f0e7223 */ /* 0x080fe2000000000e */
[----:B------:R-:W-:Y:S01]  /*5500*/  FFMA R10, R43, R39, R10 ;  /* 0x000000272b0a7223 */ /* 0x000fe2000000000a */
[----:B------:R-:W-:Y:S01]  /*5510*/  IADD3.X R37, R5, UR7, RZ, P1, !PT ;  /* 0x0000000705257c10 */ /* 0x000fe20008ffe4ff */
[----:B------:R-:W2:Y:S01]  /*5520*/  LDS.128 R32, [R76+0x3f0] ;  /* 0x0003f0004c207984 */ /* 0x000ea20000000c00 */
[----:B------:R-:W-:-:S03]  /*5530*/  LEA R39, R70, R77, 0xe ;  /* 0x0000004d46277211 */ /* 0x000fc600078e70ff */
[----:B------:R-:W-:Y:S06]  /*5540*/  BAR.SYNC 0x0 ;  /* 0x0000000000007b1d */ /* 0x000fec0000000000 */
[----:B------:R-:W-:Y:S01]  /*5550*/  IADD3 R80, P1, R0, UR6, RZ ;  /* 0x0000000600507c10 */ /* 0x000fe2000ff3e0ff */
[----:B------:R-:W-:Y:S01]  /*5560*/  @!PT LDS RZ, [RZ] ;  /* 0x00000000fffff984 */ /* 0x000fe20000000800 */
[----:B------:R-:W-:Y:S01]  /*5570*/  @!PT LDS RZ, [RZ] ;  /* 0x00000000fffff984 */ /* 0x000fe20000000800 */
[----:B------:R-:W-:Y:S01]  /*5580*/  @!PT LDS RZ, [RZ] ;  /* 0x00000000fffff984 */ /* 0x000fe20000000800 */
[----:B------:R3:W-:Y:S01]  /*5590*/  LDGSTS.E.BYPASS.128 [R27], [R84.64], !P0 ;  /* 0x00000000541b7fae */ /* 0x0007e2000c101c4a */
[-C--:B-1----:R-:W-:Y:S01]  /*55a0*/  FFMA R24, R48, R16.reuse, R81 ;  /* 0x0000001030187223 */ /* 0x082fe20000000051 */
[-C--:B------:R-:W-:Y:S01]  /*55b0*/  FFMA R12, R20, R16.reuse, R79 ;  /* 0x00000010140c7223 */ /* 0x080fe2000000004f */
[-C--:B------:R-:W-:Y:S01]  /*55c0*/  FFMA R28, R44, R16.reuse, R11 ;  /* 0x000000102c1c7223 */ /* 0x080fe2000000000b */
[----:B------:R1:W-:Y:S01]  /*55d0*/  LDGSTS.E.BYPASS.128 [R39], [R36.64], !P0 ;  /* 0x0000000024277fae */ /* 0x0003e2000c101c4a */
[----:B------:R-:W-:Y:S01]  /*55e0*/  IADD3.X R81, R2, UR7, RZ, P1, !PT ;  /* 0x0000000702517c10 */ /* 0x000fe20008ffe4ff */
[----:B------:R-:W-:Y:S01]  /*55f0*/  FFMA R16, R40, R16, R15 ;  /* 0x0000001028107223 */ /* 0x000fe2000000000f */
[----:B------:R-:W-:Y:S01]  /*5600*/  LEA R8, R70, R75, 0xe ;  /* 0x0000004b46087211 */ /* 0x000fe200078e70ff */
[-C--:B------:R-:W-:Y:S01]  /*5610*/  FFMA R79, R21, R17.reuse, R12 ;  /* 0x00000011154f7223 */ /* 0x080fe2000000000c */
[-C--:B------:R-:W-:Y:S01]  /*5620*/  FFMA R11, R49, R17.reuse, R24 ;  /* 0x00000011310b7223 */ /* 0x080fe20000000018 */
[-C--:B------:R-:W-:Y:S01]  /*5630*/  FFMA R15, R45, R17.reuse, R28 ;  /* 0x000000112d0f7223 */ /* 0x080fe2000000001c */
[----:B---3--:R-:W-:Y:S01]  /*5640*/  FFMA R85, R41, R17, R16 ;  /* 0x0000001129557223 */ /* 0x008fe20000000010 */
[----:B------:R3:W-:Y:S01]  /*5650*/  LDGSTS.E.BYPASS.128 [R8], [R80.64], !P0 ;  /* 0x0000000050087fae */ /* 0x0007e2000c101c4a */
[-C--:B------:R-:W-:Y:S01]  /*5660*/  FFMA R28, R22, R18.reuse, R79 ;  /* 0x00000012161c7223 */ /* 0x080fe2000000004f */
[-C--:B------:R-:W-:Y:S01]  /*5670*/  FFMA R24, R50, R18.reuse, R11 ;  /* 0x0000001232187223 */ /* 0x080fe2000000000b */
[----:B-1----:R-:W-:Y:S01]  /*5680*/  IADD3 R36, P1, R56, UR6, RZ ;  /* 0x0000000638247c10 */ /* 0x002fe2000ff3e0ff */
[-C--:B------:R-:W-:Y:S01]  /*5690*/  FFMA R12, R46, R18.reuse, R15 ;  /* 0x000000122e0c7223 */ /* 0x080fe2000000000f */
[----:B------:R-:W-:Y:S01]  /*56a0*/  FFMA R18, R42, R18, R85 ;  /* 0x000000122a127223 */ /* 0x000fe20000000055 */
[-C--:B------:R-:W-:Y:S01]  /*56b0*/  FFMA R28, R23, R19.reuse, R28 ;  /* 0x00000013171c7223 */ /* 0x080fe2000000001c */
[----:B------:R-:W-:Y:S01]  /*56c0*/  IADD3.X R37, R7, UR7, RZ, P1, !PT ;  /* 0x0000000707257c10 */ /* 0x000fe20008ffe4ff */
[-C--:B------:R-:W-:Y:S01]  /*56d0*/  FFMA R24, R51, R19.reuse, R24 ;  /* 0x0000001333187223 */ /* 0x080fe20000000018 */
[----:B------:R-:W-:Y:S01]  /*56e0*/  IADD3 R16, P1, R58, UR6, RZ ;  /* 0x000000063a107c10 */ /* 0x000fe2000ff3e0ff */
[----:B------:R-:W-:-:S02]  /*56f0*/  FFMA R12, R47, R19, R12 ;  /* 0x000000132f0c7223 */ /* 0x000fc4000000000c */
[----:B------:R1:W-:Y:S01]  /*5700*/  LDGSTS.E.BYPASS.128 [R87], [R36.64], !P0 ;  /* 0x0000000024577fae */ /* 0x0003e2000c101c4a */
[----:B------:R-:W-:Y:S02]  /*5710*/  IADD3.X R17, R57, UR7, RZ, P1, !PT ;  /* 0x0000000739117c10 */ /* 0x000fe40008ffe4ff */
[----:B---3--:R-:W-:Y:S01]  /*5720*/  IADD3 R80, P1, R60, UR6, RZ ;  /* 0x000000063c507c10 */ /* 0x008fe2000ff3e0ff */
[----:B------:R-:W0:Y:S01]  /*5730*/  LDGDEPBAR ;  /* 0x00000000000079af */ /* 0x000e220000000000 */
[-C--:B--2---:R-:W-:Y:S01]  /*5740*/  FFMA R20, R20, R32.reuse, R55 ;  /* 0x0000002014147223 */ /* 0x084fe20000000037 */
[-C--:B------:R-:W-:Y:S01]  /*5750*/  FFMA R48, R48, R32.reuse, R53 ;  /* 0x0000002030307223 */ /* 0x080fe20000000035 */
[----:B------:R-:W-:Y:S01]  /*5760*/  IADD3.X R81, R59, UR7, RZ, P1, !PT ;  /* 0x000000073b517c10 */ /* 0x000fe20008ffe4ff */
[----:B------:R2:W-:Y:S01]  /*5770*/  LDGSTS.E.BYPASS.128 [R27+0x8000], [R16.64], !P0 ;  /* 0x08000000101b7fae */ /* 0x0005e2000c101c4a */
[----:B------:R-:W-:Y:S01]  /*5780*/  IADD3 R88, P1, R62, UR6, RZ ;  /* 0x000000063e587c10 */ /* 0x000fe2000ff3e0ff */
[-C--:B------:R-:W-:Y:S01]  /*5790*/  FFMA R44, R44, R32.reuse, R83 ;  /* 0x000000202c2c7223 */ /* 0x080fe20000000053 */
[----:B------:R-:W-:Y:S01]  /*57a0*/  FFMA R32, R40, R32, R31 ;  /* 0x0000002028207223 */ /* 0x000fe2000000001f */
[----:B------:R3:W-:Y:S01]  /*57b0*/  LDGSTS.E.BYPASS.128 [R39+0x8000], [R80.64], !P0 ;  /* 0x0800000050277fae */ /* 0x0007e2000c101c4a */
[----:B------:R-:W-:Y:S01]  /*57c0*/  IADD3.X R89, R61, UR7, RZ, P1, !PT ;  /* 0x000000073d597c10 */ /* 0x000fe20008ffe4ff */
[-C--:B------:R-:W-:Y:S01]  /*57d0*/  FFMA R21, R21, R33.reuse, R20 ;  /* 0x0000002115157223 */ /* 0x080fe20000000014 */
[----:B-1----:R-:W-:Y:S01]  /*57e0*/  IADD3 R36, P1, R64, UR6, RZ ;  /* 0x0000000640247c10 */ /* 0x002fe2000ff3e0ff */
[-C--:B------:R-:W-:Y:S01]  /*57f0*/  FFMA R49, R49, R33.reuse, R48 ;  /* 0x0000002131317223 */ /* 0x080fe20000000030 */
[-C--:B------:R-:W-:Y:S01]  /*5800*/  FFMA R45, R45, R33.reuse, R44 ;  /* 0x000000212d2d7223 */ /* 0x080fe2000000002c */
[----:B------:R1:W-:Y:S01]  /*5810*/  LDGSTS.E.BYPASS.128 [R8+0x8000], [R88.64], !P0 ;  /* 0x0800000058087fae */ /* 0x0003e2000c101c4a */
[----:B------:R-:W-:Y:S01]  /*5820*/  IADD3.X R37, R63, UR7, RZ, P1, !PT ;  /* 0x000000073f257c10 */ /* 0x000fe20008ffe4ff */
[----:B------:R-:W-:Y:S01]  /*5830*/  FFMA R33, R41, R33, R32 ;  /* 0x0000002129217223 */ /* 0x000fe20000000020 */
[----:B------:R-:W-:Y:S01]  /*5840*/  UIADD3 UR6, UP0, UR6, 0x100, URZ ;  /* 0x0000010006067890 */ /* 0x000fe2000ff1e03f */
[-C--:B------:R-:W-:Y:S01]  /*5850*/  FFMA R22, R22, R34.reuse, R21 ;  /* 0x0000002216167223 */ /* 0x080fe20000000015 */
[-C--:B------:R-:W-:Y:S01]  /*5860*/  FFMA R50, R50, R34.reuse, R49 ;  /* 0x0000002232327223 */ /* 0x080fe20000000031 */
[----:B------:R3:W-:Y:S01]  /*5870*/  LDGSTS.E.BYPASS.128 [R87+0x8000], [R36.64], !P0 ;  /* 0x0800000024577fae */ /* 0x0007e2000c101c4a */
[----:B------:R-:W-:Y:S01]  /*5880*/  ISETP.GE.U32.AND P0, PT, R78, 0xc0, PT ;  /* 0x000000c04e00780c */ /* 0x000fe20003f06070 */
[-C--:B------:R-:W-:Y:S01]  /*5890*/  FFMA R46, R46, R34.reuse, R45 ;  /* 0x000000222e2e7223 */ /* 0x080fe2000000002d */
[----:B------:R-:W-:Y:S01]  /*58a0*/  FFMA R34, R42, R34, R33 ;  /* 0x000000222a227223 */ /* 0x000fe20000000021 */
[----:B------:R-:W0:Y:S01]  /*58b0*/  LDGDEPBAR ;  /* 0x00000000000079af */ /* 0x000e220000000000 */
[----:B------:R-:W-:Y:S01]  /*58c0*/  UIADD3.X UR7, URZ, UR7, URZ, UP0, !UPT ;  /* 0x000000073f077290 */ /* 0x000fe200087fe43f */
[----:B-1----:R-:W-:Y:S01]  /*58d0*/  FFMA R8, R43, R19, R18 ;  /* 0x000000132b087223 */ /* 0x002fe20000000012 */
[-C--:B------:R-:W-:Y:S01]  /*58e0*/  FFMA R31, R23, R35.reuse, R22 ;  /* 0x00000023171f7223 */ /* 0x080fe20000000016 */
[-C--:B--2---:R-:W-:Y:S01]  /*58f0*/  FFMA R27, R51, R35.reuse, R50 ;  /* 0x00000023331b7223 */ /* 0x084fe20000000032 */
[-C--:B------:R-:W-:Y:S01]  /*5900*/  FFMA R15, R47, R35.reuse, R46 ;  /* 0x000000232f0f7223 */ /* 0x080fe2000000002e */
[----:B------:R-:W-:Y:S01]  /*5910*/  FFMA R11, R43, R35, R34 ;  /* 0x000000232b0b7223 */ /* 0x000fe20000000022 */
[----:B------:R-:W-:-:S04]  /*5920*/  DEPBAR.LE SB0, 0x2 ;  /* 0x000080800000791a */ /* 0x000fc80000000000 */
[----:B------:R-:W-:Y:S06]  /*5930*/  BAR.SYNC 0x0 ;  /* 0x0000000000007b1d */ /* 0x000fec0000000000 */
[----:B---3--:R-:W-:Y:S01]  /*5940*/  @P0 CALL.REL.NOINC `(.L_x_0) ;  /* 0x0000001000000944 */ /* 0x008fe20003c00000 */
[----:B------:R-:W-:Y:S05]  /*5950*/  BRA `(.L_x_1) ;  /* 0xffffb4b000007947 */ /* 0x000fea000383ffff */
.L_x_0:
[----:B------:R-:W1:Y:S01]  /*5960*/  S2R R0, SR_TID.X ;  /* 0x0000000000007919 */ /* 0x000e620000002100 */
[----:B------:R-:W-:-:S04]  /*5970*/  DEPBAR.LE SB0, 0x0 ;  /* 0x000080000000791a */ /* 0x000fc80000000000 */
[----:B------:R-:W-:Y:S01]  /*5980*/  LOP3.LUT R65, R65, R74, RZ, 0xfc, !PT ;  /* 0x0000004a41417212 */ /* 0x000fe200078efcff */
[----:B------:R-:W-:Y:S06]  /*5990*/  BAR.SYNC 0x0 ;  /* 0x0000000000007b1d */ /* 0x000fec0000000000 */
[----:B------:R-:W-:Y:S02]  /*59a0*/  ISETP.GE.AND P0, PT, R65, 0x80, PT ;  /* 0x000000804100780c */ /* 0x000fe40003f06270 */
[----:B------:R-:W-:Y:S02]  /*59b0*/  LEA R4, R68, R65, 0x7 ;  /* 0x0000004144047211 */ /* 0x000fe400078e38ff */
[----:B------:R-:W-:-:S02]  /*59c0*/  ISETP.LT.AND P1, PT, R69, c[0x0][0x178], !P0 ;  /* 0x00005e0045007a0c */ /* 0x000fc40004721270 */
[----:B------:R-:W-:Y:S02]  /*59d0*/  ISETP.LT.AND P2, PT, R68, c[0x0][0x178], !P0 ;  /* 0x00005e0044007a0c */ /* 0x000fe40004741270 */
[C---:B------:R-:W-:Y:S02]  /*59e0*/  ISETP.LT.AND P3, PT, R67.reuse, c[0x0][0x178], !P0 ;  /* 0x00005e0043007a0c */ /* 0x040fe40004761270 */
[----:B------:R-:W-:Y:S02]  /*59f0*/  ISETP.LT.AND P0, PT, R66, c[0x0][0x178], !P0 ;  /* 0x00005e0042007a0c */ /* 0x000fe40004701270 */
[----:B-1----:R-:W-:Y:S02]  /*5a00*/  SHF.R.U32.HI R0, RZ, 0x4, R0 ;  /* 0x00000004ff007819 */ /* 0x002fe40000011600 */
[----:B------:R-:W-:Y:S02]  /*5a10*/  LEA R6, R67, R65, 0x7 ;  /* 0x0000004143067211 */ /* 0x000fe400078e38ff */
[----:B------:R-:W-:-:S05]  /*5a20*/  SGXT.U32 R3, R0, 0x4 ;  /* 0x000000040003781a */ /* 0x000fca0000000000 */
[----:B------:R-:W-:-:S05]  /*5a30*/  IMAD R0, R3, 0x110, R74 ;  /* 0x0000011003007824 */ /* 0x000fca00078e024a */
[----:B------:R-:W-:Y:S01]  /*5a40*/  SHF.L.U32 R2, R0, 0x2, RZ ;  /* 0x0000000200027819 */ /* 0x000fe200000006ff */
[----:B------:R1:W-:Y:S04]  /*5a50*/  STS.128 [R0.X4], R28 ;  /* 0x0000001c00007388 */ /* 0x0003e80000004c00 */
[----:B------:R-:W-:Y:S01]  /*5a60*/  IMAD R16, R3, -0x330, R2 ;  /* 0xfffffcd003107824 */ /* 0x000fe200078e0202 */
[----:B------:R-:W-:Y:S01]  /*5a70*/  STS.128 [R0.X4+0x110], R24 ;  /* 0x0001101800007388 */ /* 0x000fe20000004c00 */
[----:B------:R-:W-:-:S03]  /*5a80*/  LEA R2, R69, R65, 0x7 ;  /* 0x0000004145027211 */ /* 0x000fc600078e38ff */
[----:B------:R-:W-:Y:S04]  /*5a90*/  STS.128 [R0.X4+0x220], R12 ;  /* 0x0002200c00007388 */ /* 0x000fe80000004c00 */
[----:B------:R-:W-:Y:S01]  /*5aa0*/  STS.128 [R0.X4+0x330], R8 ;  /* 0x0003300800007388 */ /* 0x000fe20000004c00 */
[----:B-1----:R-:W-:-:S03]  /*5ab0*/  MOV R29, 0x4 ;  /* 0x00000004001d7802 */ /* 0x002fc60000000f00 */
[----:B------:R-:W-:Y:S06]  /*5ac0*/  BAR.SYNC 0x0 ;  /* 0x0000000000007b1d */ /* 0x000fec0000000000 */
[----:B------:R-:W1:Y:S01]  /*5ad0*/  LDS.128 R36, [R16] ;  /* 0x0000000010247984 */ /* 0x000e620000000c00 */
[----:B------:R-:W-:-:S03]  /*5ae0*/  IMAD.WIDE R2, R2, R29, c[0x0][0x170] ;  /* 0x00005c0002027625 */ /* 0x000fc600078e021d */
[----:B------:R-:W2:Y:S01]  /*5af0*/  LDS.128 R20, [R16+0x1100] ;  /* 0x0011000010147984 */ /* 0x000ea20000000c00 */
[----:B------:R-:W-:-:S03]  /*5b00*/  IMAD.WIDE R4, R4, R29, c[0x0][0x170] ;  /* 0x00005c0004047625 */ /* 0x000fc600078e021d */
[----:B------:R-:W3:Y:S01]  /*5b10*/  LDS.128 R32, [R16+0x2200] ;  /* 0x0022000010207984 */ /* 0x000ee20000000c00 */
[----:B------:R-:W-:-:S03]  /*5b20*/  IMAD.WIDE R6, R6, R29, c[0x0][0x170] ;  /* 0x00005c0006067625 */ /* 0x000fc600078e021d */
[----:B-1----:R1:W-:Y:S04]  /*5b30*/  @P1 STG.E.128 [R2.64], R36 ;  /* 0x0000002402001986 */ /* 0x0023e8000c101d0a */
[----:B--2---:R1:W-:Y:S04]  /*5b40*/  @P2 STG.E.128 [R4.64], R20 ;  /* 0x0000001404002986 */ /* 0x0043e8000c101d0a */
[----:B---3--:R1:W-:Y:S01]  /*5b50*/  @P3 STG.E.128 [R6.64], R32 ;  /* 0x0000002006003986 */ /* 0x0083e2000c101d0a */
[----:B------:R-:W-:Y:S05]  /*5b60*/  @!P0 EXIT ;  /* 0x000000000000894d */ /* 0x000fea0003800000 */
[----:B------:R-:W2:Y:S01]  /*5b70*/  LDS.128 R16, [R16+0x3300] ;  /* 0x0033000010107984 */ /* 0x000ea20000000c00 */
[----:B-1----:R-:W-:-:S05]  /*5b80*/  LEA R2, R66, R65, 0x7 ;  /* 0x0000004142027211 */ /* 0x002fca00078e38ff */
[----:B------:R-:W-:-:S05]  /*5b90*/  IMAD.WIDE R2, R2, R29, c[0x0][0x170] ;  /* 0x00005c0002027625 */ /* 0x000fca00078e021d */
[----:B--2---:R-:W-:Y:S01]  /*5ba0*/  STG.E.128 [R2.64], R16 ;  /* 0x0000001002007986 */ /* 0x004fe2000c101d0a */
[----:B------:R-:W-:Y:S05]  /*5bb0*/  EXIT ;  /* 0x000000000000794d */ /* 0x000fea0003800000 */
.L_x_2:
[----:B------:R-:W-:-:S00]  /*5bc0*/  BRA `(.L_x_2) ;  /* 0xfffffff000007947 */ /* 0x000fc0000383ffff */
[----:B------:R-:W-:-:S00]  /*5bd0*/  NOP ;  /* 0x0000000000007918 */ /* 0x000fc00000000000 */
        /* <DEDUP_REMOVED lines=10> */
.L_x_3:


//--------------------- .nv.shared.triton_mm      --------------------------
	.section	.nv.shared.triton_mm,"aw",@nobits
	.align	16
